	.headerflags	@"EF_CUDA_TEXMODE_UNIFIED EF_CUDA_64BIT_ADDRESS EF_CUDA_ACCELERATORS EF_CUDA_SM90 EF_CUDA_VIRTUAL_SM(EF_CUDA_SM90)"
	.elftype	@"ET_EXEC"


//--------------------- .nv.info                  --------------------------
	.section	.nv.info,"",@"SHT_CUDA_INFO"
	.align	4


	//----- nvinfo : EIATTR_REGCOUNT
	.align		4
        /*0000*/ 	.byte	0x04, 0x2f
        /*0002*/ 	.short	(.L_1 - .L_0)
	.align		4
.L_0:
        /*0004*/ 	.word	index@(triton_poi_fused_cat_0)
        /*0008*/ 	.word	0x00000020


	//----- nvinfo : EIATTR_MIN_STACK_SIZE
	.align		4
.L_1:
        /*000c*/ 	.byte	0x04, 0x12
        /*000e*/ 	.short	(.L_3 - .L_2)
	.align		4
.L_2:
        /*0010*/ 	.word	index@(triton_poi_fused_cat_0)
        /*0014*/ 	.word	0x00000000


	//----- nvinfo : EIATTR_FRAME_SIZE
	.align		4
.L_3:
        /*0018*/ 	.byte	0x04, 0x11
        /*001a*/ 	.short	(.L_5 - .L_4)
	.align		4
.L_4:
        /*001c*/ 	.word	index@(triton_poi_fused_cat_0)
        /*0020*/ 	.word	0x00000000


	//----- nvinfo : EIATTR_MIN_STACK_SIZE
	.align		4
.L_5:
        /*0024*/ 	.byte	0x04, 0x12
        /*0026*/ 	.short	(.L_7 - .L_6)
	.align		4
.L_6:
        /*0028*/ 	.word	index@(triton_poi_fused_cat_0)
        /*002c*/ 	.word	0x00000000
.L_7:


//--------------------- .nv.info.triton_poi_fused_cat_0 --------------------------
	.section	.nv.info.triton_poi_fused_cat_0,"",@"SHT_CUDA_INFO"
	.sectionflags	@""
	.align	4


	//----- nvinfo : EIATTR_CUDA_API_VERSION
	.align		4
        /*0000*/ 	.byte	0x04, 0x37
        /*0002*/ 	.short	(.L_9 - .L_8)
.L_8:
        /*0004*/ 	.word	0x0000007c


	//----- nvinfo : EIATTR_KPARAM_INFO
	.align		4
.L_9:
        /*0008*/ 	.byte	0x04, 0x17
        /*000a*/ 	.short	(.L_11 - .L_10)
.L_10:
        /*000c*/ 	.word	0x00000000
        /*0010*/ 	.short	0x000d
        /*0012*/ 	.short	0x0068
        /*0014*/ 	.byte	0x00, 0xf0, 0x11, 0x00


	//----- nvinfo : EIATTR_KPARAM_INFO
	.align		4
.L_11:
        /*0018*/ 	.byte	0x04, 0x17
        /*001a*/ 	.short	(.L_13 - .L_12)
.L_12:
        /*001c*/ 	.word	0x00000000
        /*0020*/ 	.short	0x000c
        /*0022*/ 	.short	0x0060
        /*0024*/ 	.byte	0x00, 0xf4, 0x21, 0x00


	//----- nvinfo : EIATTR_KPARAM_INFO
	.align		4
.L_13:
        /*0028*/ 	.byte	0x04, 0x17
        /*002a*/ 	.short	(.L_15 - .L_14)
.L_14:
        /*002c*/ 	.word	0x00000000
        /*0030*/ 	.short	0x000b
        /*0032*/ 	.short	0x0058
        /*0034*/ 	.byte	0x00, 0xf4, 0x21, 0x00


	//----- nvinfo : EIATTR_KPARAM_INFO
	.align		4
.L_15:
        /*0038*/ 	.byte	0x04, 0x17
        /*003a*/ 	.short	(.L_17 - .L_16)
.L_16:
        /*003c*/ 	.word	0x00000000
        /*0040*/ 	.short	0x000a
        /*0042*/ 	.short	0x0050
        /*0044*/ 	.byte	0x00, 0xf4, 0x21, 0x00


	//----- nvinfo : EIATTR_KPARAM_INFO
	.align		4
.L_17:
        /*0048*/ 	.byte	0x04, 0x17
        /*004a*/ 	.short	(.L_19 - .L_18)
.L_18:
        /*004c*/ 	.word	0x00000000
        /*0050*/ 	.short	0x0009
        /*0052*/ 	.short	0x0048
        /*0054*/ 	.byte	0x00, 0xf4, 0x21, 0x00


	//----- nvinfo : EIATTR_KPARAM_INFO
	.align		4
.L_19:
        /*0058*/ 	.byte	0x04, 0x17
        /*005a*/ 	.short	(.L_21 - .L_20)
.L_20:
        /*005c*/ 	.word	0x00000000
        /*0060*/ 	.short	0x0008
        /*0062*/ 	.short	0x0040
        /*0064*/ 	.byte	0x00, 0xf4, 0x21, 0x00


	//----- nvinfo : EIATTR_KPARAM_INFO
	.align		4
.L_21:
        /*0068*/ 	.byte	0x04, 0x17
        /*006a*/ 	.short	(.L_23 - .L_22)
.L_22:
        /*006c*/ 	.word	0x00000000
        /*0070*/ 	.short	0x0007
        /*0072*/ 	.short	0x0038
        /*0074*/ 	.byte	0x00, 0xf4, 0x21, 0x00


	//----- nvinfo : EIATTR_KPARAM_INFO
	.align		4
.L_23:
        /*0078*/ 	.byte	0x04, 0x17
        /*007a*/ 	.short	(.L_25 - .L_24)
.L_24:
        /*007c*/ 	.word	0x00000000
        /*0080*/ 	.short	0x0006
        /*0082*/ 	.short	0x0030
        /*0084*/ 	.byte	0x00, 0xf4, 0x21, 0x00


	//----- nvinfo : EIATTR_KPARAM_INFO
	.align		4
.L_25:
        /*0088*/ 	.byte	0x04, 0x17
        /*008a*/ 	.short	(.L_27 - .L_26)
.L_26:
        /*008c*/ 	.word	0x00000000
        /*0090*/ 	.short	0x0005
        /*0092*/ 	.short	0x0028
        /*0094*/ 	.byte	0x00, 0xf4, 0x21, 0x00


	//----- nvinfo : EIATTR_KPARAM_INFO
	.align		4
.L_27:
        /*0098*/ 	.byte	0x04, 0x17
        /*009a*/ 	.short	(.L_29 - .L_28)
.L_28:
        /*009c*/ 	.word	0x00000000
        /*00a0*/ 	.short	0x0004
        /*00a2*/ 	.short	0x0020
        /*00a4*/ 	.byte	0x00, 0xf4, 0x21, 0x00


	//----- nvinfo : EIATTR_KPARAM_INFO
	.align		4
.L_29:
        /*00a8*/ 	.byte	0x04, 0x17
        /*00aa*/ 	.short	(.L_31 - .L_30)
.L_30:
        /*00ac*/ 	.word	0x00000000
        /*00b0*/ 	.short	0x0003
        /*00b2*/ 	.short	0x0018
        /*00b4*/ 	.byte	0x00, 0xf4, 0x21, 0x00


	//----- nvinfo : EIATTR_KPARAM_INFO
	.align		4
.L_31:
        /*00b8*/ 	.byte	0x04, 0x17
        /*00ba*/ 	.short	(.L_33 - .L_32)
.L_32:
        /*00bc*/ 	.word	0x00000000
        /*00c0*/ 	.short	0x0002
        /*00c2*/ 	.short	0x0010
        /*00c4*/ 	.byte	0x00, 0xf4, 0x21, 0x00


	//----- nvinfo : EIATTR_KPARAM_INFO
	.align		4
.L_33:
        /*00c8*/ 	.byte	0x04, 0x17
        /*00ca*/ 	.short	(.L_35 - .L_34)
.L_34:
        /*00cc*/ 	.word	0x00000000
        /*00d0*/ 	.short	0x0001
        /*00d2*/ 	.short	0x0008
        /*00d4*/ 	.byte	0x00, 0xf4, 0x21, 0x00


	//----- nvinfo : EIATTR_KPARAM_INFO
	.align		4
.L_35:
        /*00d8*/ 	.byte	0x04, 0x17
        /*00da*/ 	.short	(.L_37 - .L_36)
.L_36:
        /*00dc*/ 	.word	0x00000000
        /*00e0*/ 	.short	0x0000
        /*00e2*/ 	.short	0x0000
        /*00e4*/ 	.byte	0x00, 0xf4, 0x21, 0x00


	//----- nvinfo : EIATTR_SPARSE_MMA_MASK
	.align		4
.L_37:
        /*00e8*/ 	.byte	0x03, 0x50
        /*00ea*/ 	.short	0x0000


	//----- nvinfo : EIATTR_MAXREG_COUNT
	.align		4
        /*00ec*/ 	.byte	0x03, 0x1b
        /*00ee*/ 	.short	0x00ff


	//----- nvinfo : EIATTR_EXIT_INSTR_OFFSETS
	.align		4
        /*00f0*/ 	.byte	0x04, 0x1c
        /*00f2*/ 	.short	(.L_39 - .L_38)


	//   ....[0]....
.L_38:
        /*00f4*/ 	.word	0x00001fc0


	//----- nvinfo : EIATTR_REQNTID
	.align		4
.L_39:
        /*00f8*/ 	.byte	0x04, 0x10
        /*00fa*/ 	.short	(.L_41 - .L_40)
.L_40:
        /*00fc*/ 	.word	0x00000100
        /*0100*/ 	.word	0x00000001
        /*0104*/ 	.word	0x00000001


	//----- nvinfo : EIATTR_CBANK_PARAM_SIZE
	.align		4
.L_41:
        /*0108*/ 	.byte	0x03, 0x19
        /*010a*/ 	.short	0x006c


	//----- nvinfo : EIATTR_PARAM_CBANK
	.align		4
        /*010c*/ 	.byte	0x04, 0x0a
        /*010e*/ 	.short	(.L_43 - .L_42)
	.align		4
.L_42:
        /*0110*/ 	.word	index@(.nv.constant0.triton_poi_fused_cat_0)
        /*0114*/ 	.short	0x0210
        /*0116*/ 	.short	0x006c


	//----- nvinfo : EIATTR_SW_WAR
	.align		4
.L_43:
        /*0118*/ 	.byte	0x04, 0x36
        /*011a*/ 	.short	(.L_45 - .L_44)
.L_44:
        /*011c*/ 	.word	0x00000008
.L_45:


//--------------------- .nv.callgraph             --------------------------
	.section	.nv.callgraph,"",@"SHT_CUDA_CALLGRAPH"
	.align	4
	.sectionentsize	8
	.align		4
        /*0000*/ 	.word	0x00000000
	.align		4
        /*0004*/ 	.word	0xffffffff
	.align		4
        /*0008*/ 	.word	0x00000000
	.align		4
        /*000c*/ 	.word	0xfffffffe
	.align		4
        /*0010*/ 	.word	0x00000000
	.align		4
        /*0014*/ 	.word	0xfffffffd
	.align		4
        /*0018*/ 	.word	0x00000000
	.align		4
        /*001c*/ 	.word	0xfffffffc


//--------------------- .text.triton_poi_fused_cat_0 --------------------------
	.section	.text.triton_poi_fused_cat_0,"ax",@progbits
	.align	128
        .global         triton_poi_fused_cat_0
        .type           triton_poi_fused_cat_0,@function
        .size           triton_poi_fused_cat_0,(.L_x_1 - triton_poi_fused_cat_0)
        .other          triton_poi_fused_cat_0,@"STO_CUDA_ENTRY STV_DEFAULT"
triton_poi_fused_cat_0:
.text.triton_poi_fused_cat_0:
[----:B------:R-:W-:Y:S01]  /*0000*/  LDC R1, c[0x0][0x28] ;  /* 0x00000a00ff017b82 */ /* 0x000fe20000000800 */
[----:B------:R-:W1:Y:S01]  /*0010*/  S2R R0, SR_TID.X ;  /* 0x0000000000007919 */ /* 0x000e620000002100 */
[----:B------:R-:W-:-:S06]  /*0020*/  IMAD.MOV.U32 R12, RZ, RZ, RZ ;  /* 0x000000ffff0c7224 */ /* 0x000fcc00078e00ff */
[----:B------:R-:W2:Y:S01]  /*0030*/  LDC.64 R22, c[0x0][0x210] ;  /* 0x00008400ff167b82 */ /* 0x000ea20000000a00 */
[----:B------:R-:W-:Y:S01]  /*0040*/  IMAD.MOV.U32 R24, RZ, RZ, RZ ;  /* 0x000000ffff187224 */ /* 0x000fe200078e00ff */
[----:B------:R-:W3:Y:S01]  /*0050*/  S2R R5, SR_CTAID.X ;  /* 0x0000000000057919 */ /* 0x000ee20000002500 */
[----:B------:R-:W-:-:S05]  /*0060*/  ULDC.64 UR4, c[0x0][0x208] ;  /* 0x0000820000047ab9 */ /* 0x000fca0000000a00 */
[----:B------:R-:W4:Y:S08]  /*0070*/  LDC.64 R28, c[0x0][0x218] ;  /* 0x00008600ff1c7b82 */ /* 0x000f300000000a00 */
[----:B------:R-:W5:Y:S01]  /*0080*/  LDC.64 R20, c[0x0][0x220] ;  /* 0x00008800ff147b82 */ /* 0x000f620000000a00 */
[----:B-1----:R-:W-:Y:S01]  /*0090*/  IMAD.SHL.U32 R0, R0, 0x2, RZ ;  /* 0x0000000200007824 */ /* 0x002fe200078e00ff */
[----:B---3--:R-:W-:-:S04]  /*00a0*/  SHF.R.S32.HI R4, RZ, 0x16, R5 ;  /* 0x00000016ff047819 */ /* 0x008fc80000011405 */
[----:B------:R-:W-:Y:S02]  /*00b0*/  LOP3.LUT R0, R0, 0x1fe, RZ, 0xc0, !PT ;  /* 0x000001fe00007812 */ /* 0x000fe400078ec0ff */
[----:B------:R-:W-:-:S03]  /*00c0*/  SGXT R4, R4, 0x1 ;  /* 0x000000010404781a */ /* 0x000fc60000000200 */
[----:B------:R-:W-:-:S04]  /*00d0*/  IMAD R13, R5, 0x200, R0 ;  /* 0x00000200050d7824 */ /* 0x000fc800078e0200 */
[----:B------:R-:W-:Y:S01]  /*00e0*/  IMAD.HI R11, R13, -0x77777777, R12 ;  /* 0x888888890d0b7827 */ /* 0x000fe200078e020c */
[----:B------:R-:W-:-:S04]  /*00f0*/  SHF.R.S32.HI R3, RZ, 0x1f, R13 ;  /* 0x0000001fff037819 */ /* 0x000fc8000001140d */
[----:B------:R-:W-:Y:S02]  /*0100*/  SHF.R.U32.HI R2, RZ, 0x1f, R11 ;  /* 0x0000001fff027819 */ /* 0x000fe4000001160b */
[----:B------:R-:W-:Y:S01]  /*0110*/  LEA.HI R0, R3, R13, RZ, 0x2 ;  /* 0x0000000d03007211 */ /* 0x000fe200078f10ff */
[----:B------:R-:W-:Y:S01]  /*0120*/  VIADD R3, R13, 0x1 ;  /* 0x000000010d037836 */ /* 0x000fe20000000000 */
[----:B------:R-:W-:Y:S02]  /*0130*/  LEA.HI.SX32 R11, R11, R2, 0xe ;  /* 0x000000020b0b7211 */ /* 0x000fe400078f72ff */
[----:B------:R-:W-:Y:S02]  /*0140*/  SHF.R.S32.HI R25, RZ, 0x2, R0 ;  /* 0x00000002ff197819 */ /* 0x000fe40000011400 */
[----:B------:R-:W-:Y:S01]  /*0150*/  LEA.HI R4, R4, R3, RZ, 0x2 ;  /* 0x0000000304047211 */ /* 0x000fe200078f10ff */
[----:B------:R-:W-:Y:S02]  /*0160*/  IMAD R8, R11, -0x78000, R13 ;  /* 0xfff880000b087824 */ /* 0x000fe400078e020d */
[----:B------:R-:W-:Y:S01]  /*0170*/  IMAD.HI R2, R25, -0x77777777, R24 ;  /* 0x8888888919027827 */ /* 0x000fe200078e0218 */
[----:B------:R-:W-:-:S02]  /*0180*/  LOP3.LUT R4, R4, 0xfffffffc, RZ, 0xc0, !PT ;  /* 0xfffffffc04047812 */ /* 0x000fc400078ec0ff */
[--C-:B------:R-:W-:Y:S01]  /*0190*/  SHF.R.S32.HI R7, RZ, 0x1f, R8.reuse ;  /* 0x0000001fff077819 */ /* 0x100fe20000011408 */
[----:B------:R-:W-:Y:S01]  /*01a0*/  IMAD R6, R11, 0x10000, R8 ;  /* 0x000100000b067824 */ /* 0x000fe200078e0208 */
[----:B------:R-:W-:Y:S01]  /*01b0*/  SHF.R.U32.HI R5, RZ, 0x1f, R2 ;  /* 0x0000001fff057819 */ /* 0x000fe20000011602 */
[----:B------:R-:W-:Y:S01]  /*01c0*/  IMAD.IADD R3, R3, 0x1, -R4 ;  /* 0x0000000103037824 */ /* 0x000fe200078e0a04 */
[----:B------:R-:W-:Y:S02]  /*01d0*/  LEA.HI R7, R7, R8, RZ, 0x4 ;  /* 0x0000000807077211 */ /* 0x000fe400078f20ff */
[----:B------:R-:W-:Y:S02]  /*01e0*/  SHF.R.S32.HI R9, RZ, 0x1f, R6 ;  /* 0x0000001fff097819 */ /* 0x000fe40000011406 */
[----:B------:R-:W-:Y:S02]  /*01f0*/  LEA.HI.SX32 R5, R2, R5, 0x10 ;  /* 0x0000000502057211 */ /* 0x000fe400078f82ff */
[----:B------:R-:W-:-:S02]  /*0200*/  LEA.HI R9, R9, R6, RZ, 0x10 ;  /* 0x0000000609097211 */ /* 0x000fc400078f80ff */
[----:B------:R-:W-:Y:S01]  /*0210*/  SHF.R.U32.HI R6, RZ, 0x4, R7 ;  /* 0x00000004ff067819 */ /* 0x000fe20000011607 */
[----:B------:R-:W-:Y:S01]  /*0220*/  IMAD R24, R5, -0x1e000, R25 ;  /* 0xfffe200005187824 */ /* 0x000fe200078e0219 */
[----:B------:R-:W-:Y:S02]  /*0230*/  LOP3.LUT R5, R0, 0xfffffffc, RZ, 0xc0, !PT ;  /* 0xfffffffc00057812 */ /* 0x000fe400078ec0ff */
[----:B------:R-:W-:Y:S01]  /*0240*/  PRMT R0, R6, 0x9910, RZ ;  /* 0x0000991006007816 */ /* 0x000fe200000000ff */
[C---:B------:R-:W-:Y:S01]  /*0250*/  VIADD R2, R24.reuse, 0xffffc000 ;  /* 0xffffc00018027836 */ /* 0x040fe20000000000 */
[----:B------:R-:W-:Y:S01]  /*0260*/  PRMT R10, R9, 0x7632, R10 ;  /* 0x00007632090a7816 */ /* 0x000fe2000000000a */
[----:B------:R-:W-:Y:S01]  /*0270*/  IMAD.IADD R4, R13, 0x1, -R5 ;  /* 0x000000010d047824 */ /* 0x000fe200078e0a05 */
[----:B------:R-:W-:Y:S01]  /*0280*/  SHF.R.S32.HI R0, RZ, 0xf, R0 ;  /* 0x0000000fff007819 */ /* 0x000fe20000011400 */
[----:B------:R-:W-:Y:S01]  /*0290*/  IMAD R12, R24, 0x4, R3 ;  /* 0x00000004180c7824 */ /* 0x000fe200078e0203 */
[----:B------:R-:W-:-:S02]  /*02a0*/  PRMT R5, R9, 0xbb32, RZ ;  /* 0x0000bb3209057816 */ /* 0x000fc400000000ff */
[----:B------:R-:W-:Y:S02]  /*02b0*/  LOP3.LUT R9, R0, 0xffff, RZ, 0xc0, !PT ;  /* 0x0000ffff00097812 */ /* 0x000fe400078ec0ff */
[----:B------:R-:W-:Y:S02]  /*02c0*/  LOP3.LUT R27, R7, 0xfffffff0, RZ, 0xc0, !PT ;  /* 0xfffffff0071b7812 */ /* 0x000fe400078ec0ff */
[----:B------:R-:W-:Y:S02]  /*02d0*/  SHF.R.S32.HI R5, RZ, 0xf, R5 ;  /* 0x0000000fff057819 */ /* 0x000fe40000011405 */
[----:B------:R-:W-:Y:S01]  /*02e0*/  ISETP.GE.U32.AND P2, PT, R2, 0x6000, PT ;  /* 0x000060000200780c */ /* 0x000fe20003f46070 */
[----:B------:R-:W-:Y:S01]  /*02f0*/  IMAD.IADD R27, R8, 0x1, -R27 ;  /* 0x00000001081b7824 */ /* 0x000fe200078e0a1b */
[----:B------:R-:W-:Y:S01]  /*0300*/  LEA R2, R24, 0xffff0000, 0x2 ;  /* 0xffff000018027811 */ /* 0x000fe200078e10ff */
[----:B------:R-:W-:Y:S01]  /*0310*/  IMAD R8, R11, 0x10000, R12 ;  /* 0x000100000b087824 */ /* 0x000fe200078e020c */
[----:B------:R-:W-:-:S02]  /*0320*/  LEA.HI R9, R9, R6, RZ, 0x1c ;  /* 0x0000000609097211 */ /* 0x000fc400078fe0ff */
[----:B------:R-:W-:Y:S01]  /*0330*/  LOP3.LUT R17, R5, 0xffff, RZ, 0xc0, !PT ;  /* 0x0000ffff05117812 */ /* 0x000fe200078ec0ff */
[--C-:B------:R-:W-:Y:S01]  /*0340*/  IMAD.IADD R0, R4, 0x1, R2.reuse ;  /* 0x0000000104007824 */ /* 0x100fe200078e0202 */
[----:B------:R-:W-:Y:S01]  /*0350*/  LOP3.LUT R14, R9, 0xf000, RZ, 0xc0, !PT ;  /* 0x0000f000090e7812 */ /* 0x000fe200078ec0ff */
[----:B------:R-:W-:Y:S01]  /*0360*/  IMAD.IADD R2, R3, 0x1, R2 ;  /* 0x0000000103027824 */ /* 0x000fe200078e0202 */
[----:B------:R-:W-:Y:S01]  /*0370*/  SHF.R.S32.HI R7, RZ, 0x1f, R12 ;  /* 0x0000001fff077819 */ /* 0x000fe2000001140c */
[----:B------:R-:W-:Y:S01]  /*0380*/  IMAD.HI R15, R0, 0x2aaaaaab, RZ ;  /* 0x2aaaaaab000f7827 */ /* 0x000fe200078e02ff */
[----:B------:R-:W-:Y:S02]  /*0390*/  LEA.HI R9, R17, R10, RZ, 0x12 ;  /* 0x0000000a11097211 */ /* 0x000fe400078f90ff */
[----:B------:R-:W-:Y:S01]  /*03a0*/  SHF.R.S32.HI R5, RZ, 0x1f, R8 ;  /* 0x0000001fff057819 */ /* 0x000fe20000011408 */
[----:B------:R-:W-:Y:S01]  /*03b0*/  IMAD.MOV R17, RZ, RZ, -R14 ;  /* 0x000000ffff117224 */ /* 0x000fe200078e0a0e */
[----:B------:R-:W-:-:S02]  /*03c0*/  LEA.HI R7, R7, R12, RZ, 0x4 ;  /* 0x0000000c07077211 */ /* 0x000fc400078f20ff */
[----:B------:R-:W-:Y:S02]  /*03d0*/  LOP3.LUT R9, R9, 0xfffc, RZ, 0xc0, !PT ;  /* 0x0000fffc09097812 */ /* 0x000fe400078ec0ff */
[----:B------:R-:W-:Y:S02]  /*03e0*/  LEA.HI R8, R5, R8, RZ, 0x10 ;  /* 0x0000000805087211 */ /* 0x000fe400078f80ff */
[----:B------:R-:W-:Y:S01]  /*03f0*/  LOP3.LUT R5, R7, 0xfffffff0, RZ, 0xc0, !PT ;  /* 0xfffffff007057812 */ /* 0x000fe200078ec0ff */
[----:B------:R-:W-:Y:S01]  /*0400*/  IMAD.MOV R16, RZ, RZ, -R9 ;  /* 0x000000ffff107224 */ /* 0x000fe200078e0a09 */
[----:B------:R-:W-:Y:S02]  /*0410*/  SHF.R.U32.HI R14, RZ, 0x1f, R15 ;  /* 0x0000001fff0e7819 */ /* 0x000fe4000001160f */
[----:B------:R-:W-:Y:S01]  /*0420*/  PRMT R17, R17, 0x7710, RZ ;  /* 0x0000771011117816 */ /* 0x000fe200000000ff */
[----:B------:R-:W-:Y:S01]  /*0430*/  IMAD.IADD R5, R12, 0x1, -R5 ;  /* 0x000000010c057824 */ /* 0x000fe200078e0a05 */
[----:B------:R-:W-:Y:S01]  /*0440*/  LEA.HI.SX32 R9, R15, R14, 0x1e ;  /* 0x0000000e0f097211 */ /* 0x000fe200078ff2ff */
[----:B------:R-:W-:Y:S01]  /*0450*/  IMAD R12, R11, 0x18000, R0 ;  /* 0x000180000b0c7824 */ /* 0x000fe200078e0200 */
[----:B------:R-:W-:Y:S01]  /*0460*/  PRMT R15, R16, 0x7710, RZ ;  /* 0x00007710100f7816 */ /* 0x000fe200000000ff */
[----:B------:R-:W-:Y:S01]  /*0470*/  IMAD.IADD R6, R6, 0x1, R17 ;  /* 0x0000000106067824 */ /* 0x000fe200078e0211 */
[----:B------:R-:W-:Y:S01]  /*0480*/  SHF.R.U32.HI R7, RZ, 0x4, R7 ;  /* 0x00000004ff077819 */ /* 0x000fe20000011607 */
[----:B------:R-:W-:Y:S01]  /*0490*/  IMAD.HI R12, R12, 0x2aaaaaab, RZ ;  /* 0x2aaaaaab0c0c7827 */ /* 0x000fe200078e02ff */
[----:B------:R-:W-:-:S02]  /*04a0*/  PRMT R14, R8, 0xbb32, RZ ;  /* 0x0000bb32080e7816 */ /* 0x000fc400000000ff */
[----:B------:R-:W-:Y:S01]  /*04b0*/  PRMT R6, R6, 0x9910, RZ ;  /* 0x0000991006067816 */ /* 0x000fe200000000ff */
[----:B------:R-:W-:Y:S01]  /*04c0*/  IMAD.IADD R10, R10, 0x1, R15 ;  /* 0x000000010a0a7824 */ /* 0x000fe200078e020f */
[----:B------:R-:W-:Y:S02]  /*04d0*/  SHF.R.U32.HI R17, RZ, 0x1f, R12 ;  /* 0x0000001fff117819 */ /* 0x000fe4000001160c */
[----:B------:R-:W-:Y:S01]  /*04e0*/  PRMT R16, R7, 0x9910, RZ ;  /* 0x0000991007107816 */ /* 0x000fe200000000ff */
[----:B------:R-:W-:Y:S01]  /*04f0*/  IMAD R15, R27, 0x1000, R6 ;  /* 0x000010001b0f7824 */ /* 0x000fe200078e0206 */
[----:B------:R-:W-:Y:S02]  /*0500*/  LOP3.LUT R10, R10, 0xffff, RZ, 0xc0, !PT ;  /* 0x0000ffff0a0a7812 */ /* 0x000fe400078ec0ff */
[----:B------:R-:W-:Y:S02]  /*0510*/  LEA.HI R6, R12, R17, RZ, 0x12 ;  /* 0x000000110c067211 */ /* 0x000fe400078f90ff */
[----:B------:R-:W-:Y:S01]  /*0520*/  SHF.R.S32.HI R12, RZ, 0xf, R14 ;  /* 0x0000000fff0c7819 */ /* 0x000fe2000001140e */
[----:B------:R-:W-:Y:S01]  /*0530*/  IMAD R15, R10, 0x10000, R15 ;  /* 0x000100000a0f7824 */ /* 0x000fe200078e020f */
[----:B------:R-:W-:-:S02]  /*0540*/  SHF.R.S32.HI R10, RZ, 0xf, R16 ;  /* 0x0000000fff0a7819 */ /* 0x000fc40000011410 */
[----:B------:R-:W-:Y:S02]  /*0550*/  PRMT R8, R8, 0x7632, R8 ;  /* 0x0000763208087816 */ /* 0x000fe40000000008 */
[----:B------:R-:W-:Y:S02]  /*0560*/  LOP3.LUT R17, R12, 0xffff, RZ, 0xc0, !PT ;  /* 0x0000ffff0c117812 */ /* 0x000fe400078ec0ff */
[----:B------:R-:W-:Y:S02]  /*0570*/  LOP3.LUT R12, R10, 0xffff, RZ, 0xc0, !PT ;  /* 0x0000ffff0a0c7812 */ /* 0x000fe400078ec0ff */
[----:B------:R-:W-:Y:S02]  /*0580*/  LEA.HI R10, R17, R8, RZ, 0x12 ;  /* 0x00000008110a7211 */ /* 0x000fe400078f90ff */
[----:B------:R-:W-:Y:S02]  /*0590*/  LEA.HI R12, R12, R7, RZ, 0x1c ;  /* 0x000000070c0c7211 */ /* 0x000fe400078fe0ff */
[----:B------:R-:W-:-:S02]  /*05a0*/  PRMT R14, R9, 0x9910, RZ ;  /* 0x00009910090e7816 */ /* 0x000fc400000000ff */
[----:B------:R-:W-:Y:S02]  /*05b0*/  LOP3.LUT R10, R10, 0xfffc, RZ, 0xc0, !PT ;  /* 0x0000fffc0a0a7812 */ /* 0x000fe400078ec0ff */
[----:B------:R-:W-:Y:S02]  /*05c0*/  PRMT R16, R6, 0x9910, RZ ;  /* 0x0000991006107816 */ /* 0x000fe400000000ff */
[----:B------:R-:W-:Y:S01]  /*05d0*/  LOP3.LUT R12, R12, 0xf000, RZ, 0xc0, !PT ;  /* 0x0000f0000c0c7812 */ /* 0x000fe200078ec0ff */
[----:B------:R-:W-:Y:S01]  /*05e0*/  IMAD.MOV R17, RZ, RZ, -R10 ;  /* 0x000000ffff117224 */ /* 0x000fe200078e0a0a */
[----:B------:R-:W-:Y:S02]  /*05f0*/  SHF.R.S32.HI R14, RZ, 0xf, R14 ;  /* 0x0000000fff0e7819 */ /* 0x000fe4000001140e */
[----:B------:R-:W-:Y:S01]  /*0600*/  SHF.R.S32.HI R10, RZ, 0xf, R16 ;  /* 0x0000000fff0a7819 */ /* 0x000fe20000011410 */
[----:B------:R-:W-:Y:S01]  /*0610*/  IMAD.MOV R16, RZ, RZ, -R12 ;  /* 0x000000ffff107224 */ /* 0x000fe200078e0a0c */
[----:B------:R-:W-:-:S02]  /*0620*/  LOP3.LUT R14, R14, 0xffff, RZ, 0xc0, !PT ;  /* 0x0000ffff0e0e7812 */ /* 0x000fc400078ec0ff */
[----:B------:R-:W-:Y:S02]  /*0630*/  LOP3.LUT R19, R10, 0xffff, RZ, 0xc0, !PT ;  /* 0x0000ffff0a137812 */ /* 0x000fe400078ec0ff */
[----:B------:R-:W-:Y:S02]  /*0640*/  LEA.HI R12, R14, R9, RZ, 0x1c ;  /* 0x000000090e0c7211 */ /* 0x000fe400078fe0ff */
[----:B------:R-:W-:Y:S02]  /*0650*/  PRMT R14, R16, 0x7710, RZ ;  /* 0x00007710100e7816 */ /* 0x000fe400000000ff */
[----:B------:R-:W-:Y:S02]  /*0660*/  LEA.HI R10, R19, R6, RZ, 0x12 ;  /* 0x00000006130a7211 */ /* 0x000fe400078f90ff */
[----:B------:R-:W-:Y:S01]  /*0670*/  LOP3.LUT R12, R12, 0xf000, RZ, 0xc0, !PT ;  /* 0x0000f0000c0c7812 */ /* 0x000fe200078ec0ff */
[----:B------:R-:W-:Y:S01]  /*0680*/  IMAD.IADD R7, R7, 0x1, R14 ;  /* 0x0000000107077824 */ /* 0x000fe200078e020e */
[----:B------:R-:W-:-:S02]  /*0690*/  PRMT R17, R17, 0x7710, RZ ;  /* 0x0000771011117816 */ /* 0x000fc400000000ff */
[----:B------:R-:W-:Y:S01]  /*06a0*/  LOP3.LUT R10, R10, 0xfffc, RZ, 0xc0, !PT ;  /* 0x0000fffc0a0a7812 */ /* 0x000fe200078ec0ff */
[----:B------:R-:W-:Y:S01]  /*06b0*/  IMAD.MOV R14, RZ, RZ, -R12 ;  /* 0x000000ffff0e7224 */ /* 0x000fe200078e0a0c */
[----:B------:R-:W-:Y:S01]  /*06c0*/  PRMT R12, R7, 0x9910, RZ ;  /* 0x00009910070c7816 */ /* 0x000fe200000000ff */
[----:B------:R-:W-:Y:S01]  /*06d0*/  IMAD.IADD R8, R8, 0x1, R17 ;  /* 0x0000000108087824 */ /* 0x000fe200078e0211 */
[----:B------:R-:W-:Y:S01]  /*06e0*/  ISETP.GE.AND P1, PT, R24, 0x4000, PT ;  /* 0x000040001800780c */ /* 0x000fe20003f26270 */
[----:B------:R-:W-:Y:S01]  /*06f0*/  IMAD.MOV R19, RZ, RZ, -R10 ;  /* 0x000000ffff137224 */ /* 0x000fe200078e0a0a */
[----:B------:R-:W-:Y:S01]  /*0700*/  PRMT R10, R14, 0x7710, RZ ;  /* 0x000077100e0a7816 */ /* 0x000fe200000000ff */
[C---:B------:R-:W-:Y:S02]  /*0710*/  IMAD R7, R9.reuse, -0x18, R0 ;  /* 0xffffffe809077824 */ /* 0x040fe400078e0200 */
[----:B------:R-:W-:Y:S01]  /*0720*/  IMAD.MOV.U32 R0, RZ, RZ, R12 ;  /* 0x000000ffff007224 */ /* 0x000fe200078e000c */
[----:B------:R-:W-:Y:S01]  /*0730*/  LOP3.LUT R12, R8, 0xffff, RZ, 0xc0, !PT ;  /* 0x0000ffff080c7812 */ /* 0x000fe200078ec0ff */
[----:B------:R-:W-:Y:S01]  /*0740*/  IMAD.IADD R10, R9, 0x1, R10 ;  /* 0x00000001090a7824 */ /* 0x000fe200078e020a */
[----:B------:R-:W-:Y:S01]  /*0750*/  PRMT R19, R19, 0x7710, RZ ;  /* 0x0000771013137816 */ /* 0x000fe200000000ff */
[----:B------:R-:W-:-:S02]  /*0760*/  IMAD R17, R5, 0x1000, R0 ;  /* 0x0000100005117824 */ /* 0x000fc400078e0200 */
[----:B------:R-:W-:Y:S02]  /*0770*/  IMAD.MOV.U32 R0, RZ, RZ, RZ ;  /* 0x000000ffff007224 */ /* 0x000fe400078e00ff */
[----:B------:R-:W-:Y:S01]  /*0780*/  IMAD R17, R12, 0x10000, R17 ;  /* 0x000100000c117824 */ /* 0x000fe200078e0211 */
[----:B------:R-:W-:Y:S01]  /*0790*/  PRMT R12, R10, 0x9910, RZ ;  /* 0x000099100a0c7816 */ /* 0x000fe200000000ff */
[----:B------:R-:W-:-:S04]  /*07a0*/  IMAD.HI R10, R2, 0x2aaaaaab, RZ ;  /* 0x2aaaaaab020a7827 */ /* 0x000fc800078e02ff */
[----:B--2---:R-:W-:Y:S02]  /*07b0*/  IMAD.WIDE R8, R15, 0x4, R22 ;  /* 0x000000040f087825 */ /* 0x004fe400078e0216 */
[----:B------:R-:W1:Y:S02]  /*07c0*/  LDC.64 R14, c[0x0][0x228] ;  /* 0x00008a00ff0e7b82 */ /* 0x000e640000000a00 */
[--C-:B----4-:R-:W-:Y:S01]  /*07d0*/  IMAD.WIDE R26, R27, 0x4, R28.reuse ;  /* 0x000000041b1a7825 */ /* 0x110fe200078e021c */
[----:B------:R2:W3:Y:S03]  /*07e0*/  @!P1 LDG.E.EL R0, desc[UR4][R8.64] ;  /* 0x0000000408009981 */ /* 0x0004e6000c2e1900 */
[----:B------:R-:W-:Y:S01]  /*07f0*/  IMAD.WIDE R28, R5, 0x4, R28 ;  /* 0x00000004051c7825 */ /* 0x000fe200078e021c */
[----:B------:R-:W-:-:S03]  /*0800*/  SHF.R.U32.HI R5, RZ, 0x1f, R10 ;  /* 0x0000001fff057819 */ /* 0x000fc6000001160a */
[----:B------:R-:W-:Y:S01]  /*0810*/  IMAD.IADD R6, R6, 0x1, R19 ;  /* 0x0000000106067824 */ /* 0x000fe200078e0213 */
[----:B------:R-:W-:Y:S01]  /*0820*/  LEA.HI.SX32 R5, R10, R5, 0x1e ;  /* 0x000000050a057211 */ /* 0x000fe200078ff2ff */
[----:B------:R-:W-:Y:S01]  /*0830*/  IMAD.WIDE R22, R17, 0x4, R22 ;  /* 0x0000000411167825 */ /* 0x000fe200078e0216 */
[----:B--2---:R-:W-:Y:S02]  /*0840*/  CS2R R8, SRZ ;  /* 0x0000000000087805 */ /* 0x004fe4000001ff00 */
[----:B------:R-:W-:Y:S01]  /*0850*/  PRMT R25, R5, 0x9910, RZ ;  /* 0x0000991005197816 */ /* 0x000fe200000000ff */
[----:B------:R-:W-:Y:S02]  /*0860*/  IMAD R17, R7, 0x1000, R12 ;  /* 0x0000100007117824 */ /* 0x000fe400078e020c */
[----:B------:R-:W-:Y:S01]  /*0870*/  IMAD.MOV.U32 R12, RZ, RZ, RZ ;  /* 0x000000ffff0c7224 */ /* 0x000fe200078e00ff */
[----:B------:R2:W4:Y:S01]  /*0880*/  @!P1 LDG.E.EL R8, desc[UR4][R22.64] ;  /* 0x0000000416089981 */ /* 0x000522000c2e1900 */
[----:B------:R-:W-:-:S02]  /*0890*/  PRMT R6, R6, 0x9910, RZ ;  /* 0x0000991006067816 */ /* 0x000fc400000000ff */
[----:B------:R-:W-:Y:S02]  /*08a0*/  LEA R10, R24, 0xfffd8000, 0x2 ;  /* 0xfffd8000180a7811 */ /* 0x000fe400078e10ff */
[----:B------:R-:W-:Y:S01]  /*08b0*/  CS2R R18, SRZ ;  /* 0x0000000000127805 */ /* 0x000fe2000001ff00 */
[----:B------:R5:W3:Y:S04]  /*08c0*/  @!P1 LDG.E.EL R12, desc[UR4][R26.64] ;  /* 0x000000041a0c9981 */ /* 0x000ae8000c2e1900 */
[----:B------:R-:W3:Y:S01]  /*08d0*/  @!P1 LDG.E.EL R9, desc[UR4][R28.64] ;  /* 0x000000041c099981 */ /* 0x000ee2000c2e1900 */
[----:B--2---:R-:W-:Y:S01]  /*08e0*/  SHF.R.S32.HI R23, RZ, 0xf, R25 ;  /* 0x0000000fff177819 */ /* 0x004fe20000011419 */
[----:B------:R-:W-:Y:S02]  /*08f0*/  IMAD R17, R6, 0x18000, R17 ;  /* 0x0001800006117824 */ /* 0x000fe400078e0211 */
[----:B------:R-:W-:Y:S01]  /*0900*/  IMAD.IADD R22, R4, 0x1, R10 ;  /* 0x0000000104167824 */ /* 0x000fe200078e020a */
[----:B0----5:R-:W-:Y:S01]  /*0910*/  LOP3.LUT R26, R23, 0xffff, RZ, 0xc0, !PT ;  /* 0x0000ffff171a7812 */ /* 0x021fe200078ec0ff */
[----:B------:R-:W-:-:S03]  /*0920*/  IMAD.WIDE R16, R17, 0x4, R20 ;  /* 0x0000000411107825 */ /* 0x000fc600078e0214 */
[----:B------:R-:W-:Y:S01]  /*0930*/  LEA.HI R26, R26, R5, RZ, 0x1c ;  /* 0x000000051a1a7211 */ /* 0x000fe200078fe0ff */
[----:B------:R-:W-:Y:S01]  /*0940*/  IMAD.HI R27, R22, 0x2aaaaaab, RZ ;  /* 0x2aaaaaab161b7827 */ /* 0x000fe200078e02ff */
[----:B------:R0:W2:Y:S02]  /*0950*/  @!P2 LDG.E.EL R19, desc[UR4][R16.64] ;  /* 0x000000041013a981 */ /* 0x0000a4000c2e1900 */
[----:B------:R-:W-:Y:S01]  /*0960*/  LOP3.LUT R26, R26, 0xf000, RZ, 0xc0, !PT ;  /* 0x0000f0001a1a7812 */ /* 0x000fe200078ec0ff */
[----:B-1----:R-:W-:-:S04]  /*0970*/  IMAD.WIDE R6, R7, 0x4, R14 ;  /* 0x0000000407067825 */ /* 0x002fc800078e020e */
[----:B------:R-:W-:Y:S01]  /*0980*/  IMAD R25, R11, 0x18000, R2 ;  /* 0x000180000b197824 */ /* 0x000fe200078e0202 */
[----:B------:R1:W5:Y:S01]  /*0990*/  @!P2 LDG.E.EL R18, desc[UR4][R6.64] ;  /* 0x000000040612a981 */ /* 0x000362000c2e1900 */
[----:B------:R-:W-:Y:S01]  /*09a0*/  IMAD.IADD R10, R3, 0x1, R10 ;  /* 0x00000001030a7824 */ /* 0x000fe200078e020a */
[----:B0-----:R-:W-:Y:S01]  /*09b0*/  SHF.R.U32.HI R16, RZ, 0x1f, R27 ;  /* 0x0000001fff107819 */ /* 0x001fe2000001161b */
[----:B------:R-:W-:-:S03]  /*09c0*/  IMAD.HI R25, R25, 0x2aaaaaab, RZ ;  /* 0x2aaaaaab19197827 */ /* 0x000fc600078e02ff */
[----:B------:R-:W-:Y:S01]  /*09d0*/  LEA.HI.SX32 R17, R27, R16, 0x1e ;  /* 0x000000101b117211 */ /* 0x000fe200078ff2ff */
[----:B------:R-:W-:Y:S01]  /*09e0*/  IMAD.HI R23, R10, 0x2aaaaaab, RZ ;  /* 0x2aaaaaab0a177827 */ /* 0x000fe200078e02ff */
[----:B------:R-:W-:-:S03]  /*09f0*/  SHF.R.U32.HI R16, RZ, 0x1f, R25 ;  /* 0x0000001fff107819 */ /* 0x000fc60000011619 */
[----:B-1----:R-:W-:Y:S01]  /*0a00*/  IMAD.MOV R6, RZ, RZ, -R26 ;  /* 0x000000ffff067224 */ /* 0x002fe200078e0a1a */
[----:B------:R-:W-:Y:S02]  /*0a10*/  PRMT R26, R17, 0x9910, RZ ;  /* 0x00009910111a7816 */ /* 0x000fe400000000ff */
[----:B------:R-:W-:Y:S02]  /*0a20*/  LEA.HI R16, R25, R16, RZ, 0x12 ;  /* 0x0000001019107211 */ /* 0x000fe400078f90ff */
[----:B------:R-:W-:Y:S02]  /*0a30*/  PRMT R6, R6, 0x7710, RZ ;  /* 0x0000771006067816 */ /* 0x000fe400000000ff */
[----:B------:R-:W-:Y:S01]  /*0a40*/  SHF.R.U32.HI R28, RZ, 0x1f, R23 ;  /* 0x0000001fff1c7819 */ /* 0x000fe20000011617 */
[C---:B------:R-:W-:Y:S01]  /*0a50*/  IMAD R7, R5.reuse, -0x18, R2 ;  /* 0xffffffe805077824 */ /* 0x040fe200078e0202 */
[----:B------:R-:W-:Y:S01]  /*0a60*/  SHF.R.S32.HI R2, RZ, 0xf, R26 ;  /* 0x0000000fff027819 */ /* 0x000fe2000001141a */
[----:B------:R-:W-:Y:S01]  /*0a70*/  IMAD.IADD R25, R5, 0x1, R6 ;  /* 0x0000000105197824 */ /* 0x000fe200078e0206 */
[----:B------:R-:W-:-:S02]  /*0a80*/  PRMT R5, R16, 0x9910, RZ ;  /* 0x0000991010057816 */ /* 0x000fc400000000ff */
[----:B------:R-:W-:Y:S02]  /*0a90*/  LEA.HI.SX32 R23, R23, R28, 0x1e ;  /* 0x0000001c17177211 */ /* 0x000fe400078ff2ff */
[----:B------:R-:W-:Y:S01]  /*0aa0*/  LOP3.LUT R26, R2, 0xffff, RZ, 0xc0, !PT ;  /* 0x0000ffff021a7812 */ /* 0x000fe200078ec0ff */
[----:B------:R-:W-:Y:S01]  /*0ab0*/  IMAD.MOV.U32 R2, RZ, RZ, R5 ;  /* 0x000000ffff027224 */ /* 0x000fe200078e0005 */
[----:B------:R-:W-:Y:S01]  /*0ac0*/  PRMT R6, R23, 0x9910, RZ ;  /* 0x0000991017067816 */ /* 0x000fe200000000ff */
[----:B------:R-:W0:Y:S01]  /*0ad0*/  LDC.64 R28, c[0x0][0x230] ;  /* 0x00008c00ff1c7b82 */ /* 0x000e220000000a00 */
[----:B------:R-:W-:Y:S02]  /*0ae0*/  LEA.HI R5, R26, R17, RZ, 0x1c ;  /* 0x000000111a057211 */ /* 0x000fe400078fe0ff */
[----:B------:R-:W-:Y:S02]  /*0af0*/  SHF.R.S32.HI R6, RZ, 0xf, R6 ;  /* 0x0000000fff067819 */ /* 0x000fe40000011406 */
[----:B------:R-:W-:-:S02]  /*0b00*/  SHF.R.S32.HI R2, RZ, 0xf, R2 ;  /* 0x0000000fff027819 */ /* 0x000fc40000011402 */
[----:B------:R-:W-:Y:S02]  /*0b10*/  LOP3.LUT R5, R5, 0xf000, RZ, 0xc0, !PT ;  /* 0x0000f00005057812 */ /* 0x000fe400078ec0ff */
[----:B------:R-:W-:Y:S02]  /*0b20*/  LOP3.LUT R6, R6, 0xffff, RZ, 0xc0, !PT ;  /* 0x0000ffff06067812 */ /* 0x000fe400078ec0ff */
[----:B------:R-:W-:Y:S01]  /*0b30*/  LOP3.LUT R27, R2, 0xffff, RZ, 0xc0, !PT ;  /* 0x0000ffff021b7812 */ /* 0x000fe200078ec0ff */
[----:B------:R-:W-:Y:S01]  /*0b40*/  IMAD.MOV R26, RZ, RZ, -R5 ;  /* 0x000000ffff1a7224 */ /* 0x000fe200078e0a05 */
[----:B------:R-:W-:Y:S02]  /*0b50*/  LEA.HI R6, R6, R23, RZ, 0x1c ;  /* 0x0000001706067211 */ /* 0x000fe400078fe0ff */
[----:B------:R-:W-:Y:S02]  /*0b60*/  LEA.HI R2, R27, R16, RZ, 0x12 ;  /* 0x000000101b027211 */ /* 0x000fe400078f90ff */
[----:B------:R-:W-:-:S02]  /*0b70*/  LOP3.LUT R5, R6, 0xf000, RZ, 0xc0, !PT ;  /* 0x0000f00006057812 */ /* 0x000fc400078ec0ff */
[----:B------:R-:W-:Y:S02]  /*0b80*/  PRMT R6, R26, 0x7710, RZ ;  /* 0x000077101a067816 */ /* 0x000fe400000000ff */
[----:B------:R-:W-:Y:S01]  /*0b90*/  LOP3.LUT R2, R2, 0xfffc, RZ, 0xc0, !PT ;  /* 0x0000fffc02027812 */ /* 0x000fe200078ec0ff */
[----:B------:R-:W-:Y:S02]  /*0ba0*/  IMAD.MOV R5, RZ, RZ, -R5 ;  /* 0x000000ffff057224 */ /* 0x000fe400078e0a05 */
[C---:B------:R-:W-:Y:S02]  /*0bb0*/  IMAD.IADD R6, R17.reuse, 0x1, R6 ;  /* 0x0000000111067824 */ /* 0x040fe400078e0206 */
[----:B------:R-:W-:Y:S02]  /*0bc0*/  IMAD.MOV R27, RZ, RZ, -R2 ;  /* 0x000000ffff1b7224 */ /* 0x000fe400078e0a02 */
[--C-:B------:R-:W-:Y:S02]  /*0bd0*/  IMAD R17, R17, -0x18, R22.reuse ;  /* 0xffffffe811117824 */ /* 0x100fe400078e0216 */
[----:B------:R-:W-:Y:S01]  /*0be0*/  IMAD R22, R11, 0x18000, R22 ;  /* 0x000180000b167824 */ /* 0x000fe200078e0216 */
[----:B------:R-:W-:-:S02]  /*0bf0*/  PRMT R2, R5, 0x7710, RZ ;  /* 0x0000771005027816 */ /* 0x000fc400000000ff */
[----:B------:R-:W-:Y:S01]  /*0c00*/  PRMT R27, R27, 0x7710, RZ ;  /* 0x000077101b1b7816 */ /* 0x000fe200000000ff */
[----:B------:R-:W-:-:S04]  /*0c10*/  IMAD.HI R22, R22, 0x2aaaaaab, RZ ;  /* 0x2aaaaaab16167827 */ /* 0x000fc800078e02ff */
[--C-:B------:R-:W-:Y:S02]  /*0c20*/  IMAD R5, R23, -0x18, R10.reuse ;  /* 0xffffffe817057824 */ /* 0x100fe400078e020a */
[----:B------:R-:W-:Y:S02]  /*0c30*/  IMAD R10, R11, 0x18000, R10 ;  /* 0x000180000b0a7824 */ /* 0x000fe400078e020a */
[----:B------:R-:W-:Y:S02]  /*0c40*/  IMAD.IADD R2, R23, 0x1, R2 ;  /* 0x0000000117027824 */ /* 0x000fe400078e0202 */
[----:B------:R-:W-:Y:S01]  /*0c50*/  IMAD.IADD R23, R16, 0x1, R27 ;  /* 0x0000000110177824 */ /* 0x000fe200078e021b */
[----:B------:R-:W-:Y:S01]  /*0c60*/  SHF.R.U32.HI R27, RZ, 0x1f, R22 ;  /* 0x0000001fff1b7819 */ /* 0x000fe20000011616 */
[----:B------:R-:W-:-:S03]  /*0c70*/  IMAD.HI R16, R10, 0x2aaaaaab, RZ ;  /* 0x2aaaaaab0a107827 */ /* 0x000fc600078e02ff */
[----:B------:R-:W-:Y:S02]  /*0c80*/  LEA.HI R10, R22, R27, RZ, 0x12 ;  /* 0x0000001b160a7211 */ /* 0x000fe400078f90ff */
[----:B------:R-:W-:Y:S02]  /*0c90*/  PRMT R22, R25, 0x9910, RZ ;  /* 0x0000991019167816 */ /* 0x000fe400000000ff */
[----:B------:R-:W-:Y:S02]  /*0ca0*/  SHF.R.U32.HI R25, RZ, 0x1f, R16 ;  /* 0x0000001fff197819 */ /* 0x000fe40000011610 */
[----:B------:R-:W-:Y:S01]  /*0cb0*/  PRMT R23, R23, 0x9910, RZ ;  /* 0x0000991017177816 */ /* 0x000fe200000000ff */
[----:B------:R-:W-:Y:S01]  /*0cc0*/  IMAD R22, R7, 0x1000, R22 ;  /* 0x0000100007167824 */ /* 0x000fe200078e0216 */
[----:B------:R-:W-:Y:S02]  /*0cd0*/  LEA.HI R16, R16, R25, RZ, 0x12 ;  /* 0x0000001910107211 */ /* 0x000fe400078f90ff */
[----:B------:R-:W-:Y:S01]  /*0ce0*/  PRMT R25, R10, 0x9910, RZ ;  /* 0x000099100a197816 */ /* 0x000fe200000000ff */
[----:B------:R-:W-:-:S03]  /*0cf0*/  IMAD R23, R23, 0x18000, R22 ;  /* 0x0001800017177824 */ /* 0x000fc600078e0216 */
[----:B------:R-:W-:-:S04]  /*0d00*/  SHF.R.S32.HI R22, RZ, 0xf, R25 ;  /* 0x0000000fff167819 */ /* 0x000fc80000011419 */
[----:B------:R-:W-:Y:S02]  /*0d10*/  LOP3.LUT R25, R22, 0xffff, RZ, 0xc0, !PT ;  /* 0x0000ffff16197812 */ /* 0x000fe400078ec0ff */
[----:B------:R-:W-:Y:S02]  /*0d20*/  PRMT R26, R16, 0x9910, RZ ;  /* 0x00009910101a7816 */ /* 0x000fe400000000ff */
[----:B------:R-:W-:Y:S02]  /*0d30*/  LEA.HI R22, R25, R10, RZ, 0x12 ;  /* 0x0000000a19167211 */ /* 0x000fe400078f90ff */
[----:B------:R-:W-:Y:S02]  /*0d40*/  SHF.R.S32.HI R25, RZ, 0xf, R26 ;  /* 0x0000000fff197819 */ /* 0x000fe4000001141a */
[----:B------:R-:W-:Y:S02]  /*0d50*/  LOP3.LUT R22, R22, 0xfffc, RZ, 0xc0, !PT ;  /* 0x0000fffc16167812 */ /* 0x000fe400078ec0ff */
[----:B------:R-:W-:-:S03]  /*0d60*/  LOP3.LUT R25, R25, 0xffff, RZ, 0xc0, !PT ;  /* 0x0000ffff19197812 */ /* 0x000fc600078ec0ff */
[----:B------:R-:W-:Y:S01]  /*0d70*/  IMAD.MOV R26, RZ, RZ, -R22 ;  /* 0x000000ffff1a7224 */ /* 0x000fe200078e0a16 */
[----:B------:R-:W-:Y:S01]  /*0d80*/  LEA.HI R22, R25, R16, RZ, 0x12 ;  /* 0x0000001019167211 */ /* 0x000fe200078f90ff */
[----:B------:R-:W-:-:S03]  /*0d90*/  IMAD.WIDE R20, R23, 0x4, R20 ;  /* 0x0000000417147825 */ /* 0x000fc600078e0214 */
[----:B------:R-:W-:Y:S02]  /*0da0*/  PRMT R23, R26, 0x7710, RZ ;  /* 0x000077101a177816 */ /* 0x000fe400000000ff */
[----:B------:R-:W-:-:S03]  /*0db0*/  LOP3.LUT R22, R22, 0xfffc, RZ, 0xc0, !PT ;  /* 0x0000fffc16167812 */ /* 0x000fc600078ec0ff */
[----:B------:R-:W-:Y:S02]  /*0dc0*/  IMAD.IADD R10, R10, 0x1, R23 ;  /* 0x000000010a0a7824 */ /* 0x000fe400078e0217 */
[----:B------:R-:W-:Y:S02]  /*0dd0*/  IMAD.MOV R23, RZ, RZ, -R22 ;  /* 0x000000ffff177224 */ /* 0x000fe400078e0a16 */
[----:B------:R-:W-:-:S03]  /*0de0*/  VIADD R22, R24, 0xffff6000 ;  /* 0xffff600018167836 */ /* 0x000fc60000000000 */
[----:B------:R-:W-:Y:S01]  /*0df0*/  PRMT R23, R23, 0x7710, RZ ;  /* 0x0000771017177816 */ /* 0x000fe200000000ff */
[----:B------:R-:W-:Y:S01]  /*0e00*/  IMAD.MOV.U32 R26, RZ, RZ, RZ ;  /* 0x000000ffff1a7224 */ /* 0x000fe200078e00ff */
[----:B------:R-:W-:Y:S01]  /*0e10*/  ISETP.GE.U32.AND P3, PT, R22, 0x6000, PT ;  /* 0x000060001600780c */ /* 0x000fe20003f66070 */
[----:B------:R-:W-:Y:S01]  /*0e20*/  IMAD.WIDE R14, R7, 0x4, R14 ;  /* 0x00000004070e7825 */ /* 0x000fe200078e020e */
[----:B------:R-:W-:Y:S02]  /*0e30*/  PRMT R22, R6, 0x9910, RZ ;  /* 0x0000991006167816 */ /* 0x000fe400000000ff */
[----:B------:R-:W1:Y:S01]  /*0e40*/  LDC.64 R6, c[0x0][0x238] ;  /* 0x00008e00ff067b82 */ /* 0x000e620000000a00 */
[----:B------:R-:W-:Y:S01]  /*0e50*/  IMAD.IADD R16, R16, 0x1, R23 ;  /* 0x0000000110107824 */ /* 0x000fe200078e0217 */
[----:B------:R-:W-:Y:S01]  /*0e60*/  PRMT R23, R2, 0x9910, RZ ;  /* 0x0000991002177816 */ /* 0x000fe200000000ff */
[----:B------:R0:W2:Y:S01]  /*0e70*/  @!P2 LDG.E.EL R26, desc[UR4][R20.64] ;  /* 0x00000004141aa981 */ /* 0x0000a2000c2e1900 */
[----:B------:R-:W-:Y:S01]  /*0e80*/  PRMT R2, R10, 0x9910, RZ ;  /* 0x000099100a027816 */ /* 0x000fe200000000ff */
[----:B------:R-:W-:Y:S01]  /*0e90*/  IMAD.MOV.U32 R10, RZ, RZ, R22 ;  /* 0x000000ffff0a7224 */ /* 0x000fe200078e0016 */
[----:B0-----:R-:W-:Y:S01]  /*0ea0*/  PRMT R20, R16, 0x9910, RZ ;  /* 0x0000991010147816 */ /* 0x001fe200000000ff */
[----:B------:R-:W-:-:S02]  /*0eb0*/  IMAD.MOV.U32 R16, RZ, RZ, R23 ;  /* 0x000000ffff107224 */ /* 0x000fc400078e0017 */
[----:B------:R-:W-:Y:S02]  /*0ec0*/  IMAD R21, R17, 0x1000, R10 ;  /* 0x0000100011157824 */ /* 0x000fe400078e020a */
[----:B------:R-:W-:Y:S02]  /*0ed0*/  IMAD R23, R5, 0x1000, R16 ;  /* 0x0000100005177824 */ /* 0x000fe400078e0210 */
[----:B------:R-:W-:Y:S02]  /*0ee0*/  IMAD.MOV.U32 R16, RZ, RZ, RZ ;  /* 0x000000ffff107224 */ /* 0x000fe400078e00ff */
[----:B------:R-:W-:Y:S01]  /*0ef0*/  IMAD R21, R2, 0x18000, R21 ;  /* 0x0001800002157824 */ /* 0x000fe200078e0215 */
[----:B------:R-:W-:Y:S01]  /*0f00*/  LEA R2, R24, 0xfffc0000, 0x2 ;  /* 0xfffc000018027811 */ /* 0x000fe200078e10ff */
[----:B------:R-:W-:Y:S02]  /*0f10*/  IMAD.MOV.U32 R22, RZ, RZ, RZ ;  /* 0x000000ffff167224 */ /* 0x000fe400078e00ff */
[----:B------:R0:W2:Y:S01]  /*0f20*/  @!P2 LDG.E.EL R16, desc[UR4][R14.64] ;  /* 0x000000040e10a981 */ /* 0x0000a2000c2e1900 */
[----:B------:R-:W-:-:S02]  /*0f30*/  IMAD.MOV.U32 R10, RZ, RZ, R20 ;  /* 0x000000ffff0a7224 */ /* 0x000fc400078e0014 */
[----:B------:R-:W-:Y:S02]  /*0f40*/  IMAD.IADD R20, R4, 0x1, R2 ;  /* 0x0000000104147824 */ /* 0x000fe400078e0202 */
[----:B0-----:R-:W-:-:S04]  /*0f50*/  IMAD.WIDE R14, R21, 0x4, R28 ;  /* 0x00000004150e7825 */ /* 0x001fc800078e021c */
[----:B------:R-:W-:Y:S01]  /*0f60*/  IMAD R23, R10, 0x18000, R23 ;  /* 0x000180000a177824 */ /* 0x000fe200078e0217 */
[----:B------:R1:W3:Y:S01]  /*0f70*/  @!P3 LDG.E.EL R22, desc[UR4][R14.64] ;  /* 0x000000040e16b981 */ /* 0x0002e2000c2e1900 */
[----:B------:R-:W-:-:S04]  /*0f80*/  IMAD.HI R25, R20, 0x2aaaaaab, RZ ;  /* 0x2aaaaaab14197827 */ /* 0x000fc800078e02ff */
[----:B------:R-:W-:-:S04]  /*0f90*/  IMAD.WIDE R28, R23, 0x4, R28 ;  /* 0x00000004171c7825 */ /* 0x000fc800078e021c */
[----:B-1----:R-:W-:-:S04]  /*0fa0*/  IMAD.WIDE R14, R17, 0x4, R6 ;  /* 0x00000004110e7825 */ /* 0x002fc800078e0206 */
[----:B------:R-:W-:-:S04]  /*0fb0*/  IMAD R17, R11, 0x18000, R20 ;  /* 0x000180000b117824 */ /* 0x000fc800078e0214 */
[----:B------:R-:W-:Y:S01]  /*0fc0*/  IMAD.HI R23, R17, 0x2aaaaaab, RZ ;  /* 0x2aaaaaab11177827 */ /* 0x000fe200078e02ff */
[----:B------:R-:W-:-:S04]  /*0fd0*/  SHF.R.U32.HI R17, RZ, 0x1f, R25 ;  /* 0x0000001fff117819 */ /* 0x000fc80000011619 */
[----:B------:R-:W-:Y:S02]  /*0fe0*/  LEA.HI.SX32 R25, R25, R17, 0x1e ;  /* 0x0000001119197211 */ /* 0x000fe400078ff2ff */
[----:B------:R-:W-:Y:S02]  /*0ff0*/  SHF.R.U32.HI R17, RZ, 0x1f, R23 ;  /* 0x0000001fff117819 */ /* 0x000fe40000011617 */
[----:B------:R-:W-:Y:S01]  /*1000*/  PRMT R27, R25, 0x9910, RZ ;  /* 0x00009910191b7816 */ /* 0x000fe200000000ff */
[----:B------:R-:W-:Y:S01]  /*1010*/  IMAD.MOV.U32 R21, RZ, RZ, RZ ;  /* 0x000000ffff157224 */ /* 0x000fe200078e00ff */
[----:B------:R-:W-:Y:S01]  /*1020*/  LEA.HI R17, R23, R17, RZ, 0x12 ;  /* 0x0000001117117211 */ /* 0x000fe200078f90ff */
[----:B------:R-:W-:Y:S02]  /*1030*/  IMAD.MOV.U32 R10, RZ, RZ, RZ ;  /* 0x000000ffff0a7224 */ /* 0x000fe400078e00ff */
[----:B------:R-:W-:Y:S01]  /*1040*/  IMAD.MOV.U32 R23, RZ, RZ, R27 ;  /* 0x000000ffff177224 */ /* 0x000fe200078e001b */
[----:B------:R-:W-:Y:S01]  /*1050*/  PRMT R27, R17, 0x9910, RZ ;  /* 0x00009910111b7816 */ /* 0x000fe200000000ff */
[----:B------:R0:W3:Y:S03]  /*1060*/  @!P3 LDG.E.EL R21, desc[UR4][R14.64] ;  /* 0x000000040e15b981 */ /* 0x0000e6000c2e1900 */
[----:B------:R-:W-:Y:S01]  /*1070*/  SHF.R.S32.HI R23, RZ, 0xf, R23 ;  /* 0x0000000fff177819 */ /* 0x000fe20000011417 */
[----:B------:R1:W3:Y:S01]  /*1080*/  @!P3 LDG.E.EL R10, desc[UR4][R28.64] ;  /* 0x000000041c0ab981 */ /* 0x0002e2000c2e1900 */
[----:B0-----:R-:W-:-:S02]  /*1090*/  SHF.R.S32.HI R14, RZ, 0xf, R27 ;  /* 0x0000000fff0e7819 */ /* 0x001fc4000001141b */
[----:B-1----:R-:W-:Y:S02]  /*10a0*/  LOP3.LUT R28, R23, 0xffff, RZ, 0xc0, !PT ;  /* 0x0000ffff171c7812 */ /* 0x002fe400078ec0ff */
[----:B------:R-:W-:Y:S02]  /*10b0*/  LOP3.LUT R14, R14, 0xffff, RZ, 0xc0, !PT ;  /* 0x0000ffff0e0e7812 */ /* 0x000fe400078ec0ff */
[----:B------:R-:W-:Y:S02]  /*10c0*/  LEA.HI R15, R28, R25, RZ, 0x1c ;  /* 0x000000191c0f7211 */ /* 0x000fe400078fe0ff */
[----:B------:R-:W-:Y:S02]  /*10d0*/  LEA.HI R14, R14, R17, RZ, 0x12 ;  /* 0x000000110e0e7211 */ /* 0x000fe400078f90ff */
[----:B------:R-:W-:Y:S02]  /*10e0*/  LOP3.LUT R15, R15, 0xf000, RZ, 0xc0, !PT ;  /* 0x0000f0000f0f7812 */ /* 0x000fe400078ec0ff */
[----:B------:R-:W-:Y:S01]  /*10f0*/  LOP3.LUT R14, R14, 0xfffc, RZ, 0xc0, !PT ;  /* 0x0000fffc0e0e7812 */ /* 0x000fe200078ec0ff */
[----:B------:R-:W-:-:S02]  /*1100*/  IMAD.IADD R2, R3, 0x1, R2 ;  /* 0x0000000103027824 */ /* 0x000fc400078e0202 */
[----:B------:R-:W-:Y:S02]  /*1110*/  IMAD.MOV R15, RZ, RZ, -R15 ;  /* 0x000000ffff0f7224 */ /* 0x000fe400078e0a0f */
[----:B------:R-:W-:Y:S02]  /*1120*/  IMAD.MOV R14, RZ, RZ, -R14 ;  /* 0x000000ffff0e7224 */ /* 0x000fe400078e0a0e */
[----:B------:R-:W-:Y:S01]  /*1130*/  IMAD R23, R25, -0x18, R20 ;  /* 0xffffffe819177824 */ /* 0x000fe200078e0214 */
[----:B------:R-:W-:Y:S01]  /*1140*/  PRMT R28, R15, 0x7710, RZ ;  /* 0x000077100f1c7816 */ /* 0x000fe200000000ff */
[----:B------:R-:W-:Y:S01]  /*1150*/  IMAD R15, R11, 0x18000, R2 ;  /* 0x000180000b0f7824 */ /* 0x000fe200078e0202 */
[----:B------:R-:W-:Y:S01]  /*1160*/  PRMT R20, R14, 0x7710, RZ ;  /* 0x000077100e147816 */ /* 0x000fe200000000ff */
[----:B------:R-:W-:-:S04]  /*1170*/  IMAD.WIDE R6, R5, 0x4, R6 ;  /* 0x0000000405067825 */ /* 0x000fc800078e0206 */
[----:B------:R-:W-:Y:S02]  /*1180*/  IMAD.MOV.U32 R5, RZ, RZ, RZ ;  /* 0x000000ffff057224 */ /* 0x000fe400078e00ff */
[----:B------:R-:W-:Y:S02]  /*1190*/  IMAD.IADD R25, R25, 0x1, R28 ;  /* 0x0000000119197824 */ /* 0x000fe400078e021c */
[----:B------:R-:W-:Y:S01]  /*11a0*/  IMAD.HI R14, R2, 0x2aaaaaab, RZ ;  /* 0x2aaaaaab020e7827 */ /* 0x000fe200078e02ff */
[----:B------:R-:W0:Y:S01]  /*11b0*/  LDC.64 R28, c[0x0][0x240] ;  /* 0x00009000ff1c7b82 */ /* 0x000e220000000a00 */
[----:B------:R1:W3:Y:S02]  /*11c0*/  @!P3 LDG.E.EL R5, desc[UR4][R6.64] ;  /* 0x000000040605b981 */ /* 0x0002e4000c2e1900 */
[----:B------:R-:W-:-:S04]  /*11d0*/  IMAD.HI R15, R15, 0x2aaaaaab, RZ ;  /* 0x2aaaaaab0f0f7827 */ /* 0x000fc800078e02ff */
[----:B------:R-:W-:Y:S01]  /*11e0*/  IMAD.IADD R17, R17, 0x1, R20 ;  /* 0x0000000111117824 */ /* 0x000fe200078e0214 */
[----:B------:R-:W-:Y:S02]  /*11f0*/  PRMT R20, R25, 0x9910, RZ ;  /* 0x0000991019147816 */ /* 0x000fe400000000ff */
[----:B-1----:R-:W-:Y:S02]  /*1200*/  SHF.R.U32.HI R7, RZ, 0x1f, R14 ;  /* 0x0000001fff077819 */ /* 0x002fe4000001160e */
[----:B------:R-:W-:Y:S02]  /*1210*/  SHF.R.U32.HI R6, RZ, 0x1f, R15 ;  /* 0x0000001fff067819 */ /* 0x000fe4000001160f */
[----:B------:R-:W-:Y:S01]  /*1220*/  PRMT R17, R17, 0x9910, RZ ;  /* 0x0000991011117816 */ /* 0x000fe200000000ff */
[----:B------:R-:W-:Y:S01]  /*1230*/  IMAD R20, R23, 0x1000, R20 ;  /* 0x0000100017147824 */ /* 0x000fe200078e0214 */
[----:B------:R-:W-:Y:S02]  /*1240*/  LEA.HI.SX32 R7, R14, R7, 0x1e ;  /* 0x000000070e077211 */ /* 0x000fe400078ff2ff */
[----:B------:R-:W-:Y:S01]  /*1250*/  LEA.HI R6, R15, R6, RZ, 0x12 ;  /* 0x000000060f067211 */ /* 0x000fe200078f90ff */
[----:B------:R-:W-:Y:S01]  /*1260*/  IMAD.MOV.U32 R15, RZ, RZ, R17 ;  /* 0x000000ffff0f7224 */ /* 0x000fe200078e0011 */
[----:B------:R-:W-:-:S03]  /*1270*/  PRMT R17, R7, 0x9910, RZ ;  /* 0x0000991007117816 */ /* 0x000fc600000000ff */
[----:B------:R-:W-:Y:S02]  /*1280*/  IMAD R15, R15, 0x18000, R20 ;  /* 0x000180000f0f7824 */ /* 0x000fe400078e0214 */
[----:B------:R-:W-:Y:S01]  /*1290*/  VIADD R20, R24, 0xffff0000 ;  /* 0xffff000018147836 */ /* 0x000fe20000000000 */
[----:B------:R-:W-:Y:S02]  /*12a0*/  PRMT R14, R6, 0x9910, RZ ;  /* 0x00009910060e7816 */ /* 0x000fe400000000ff */
[----:B------:R-:W-:Y:S02]  /*12b0*/  SHF.R.S32.HI R17, RZ, 0xf, R17 ;  /* 0x0000000fff117819 */ /* 0x000fe40000011411 */
[----:B------:R-:W-:Y:S02]  /*12c0*/  ISETP.GE.U32.AND P4, PT, R20, 0x6000, PT ;  /* 0x000060001400780c */ /* 0x000fe40003f86070 */
[----:B------:R-:W-:Y:S02]  /*12d0*/  SHF.R.S32.HI R14, RZ, 0xf, R14 ;  /* 0x0000000fff0e7819 */ /* 0x000fe4000001140e */
[----:B------:R-:W-:-:S02]  /*12e0*/  LOP3.LUT R20, R17, 0xffff, RZ, 0xc0, !PT ;  /* 0x0000ffff11147812 */ /* 0x000fc400078ec0ff */
[----:B------:R-:W-:Y:S02]  /*12f0*/  LOP3.LUT R25, R14, 0xffff, RZ, 0xc0, !PT ;  /* 0x0000ffff0e197812 */ /* 0x000fe400078ec0ff */
[----:B------:R-:W-:Y:S02]  /*1300*/  LEA.HI R17, R20, R7, RZ, 0x1c ;  /* 0x0000000714117211 */ /* 0x000fe400078fe0ff */
[----:B------:R-:W-:Y:S02]  /*1310*/  LEA.HI R14, R25, R6, RZ, 0x12 ;  /* 0x00000006190e7211 */ /* 0x000fe400078f90ff */
[----:B------:R-:W-:Y:S02]  /*1320*/  LOP3.LUT R17, R17, 0xf000, RZ, 0xc0, !PT ;  /* 0x0000f00011117812 */ /* 0x000fe400078ec0ff */
[----:B------:R-:W-:-:S03]  /*1330*/  LOP3.LUT R14, R14, 0xfffc, RZ, 0xc0, !PT ;  /* 0x0000fffc0e0e7812 */ /* 0x000fc600078ec0ff */
[----:B------:R-:W-:Y:S02]  /*1340*/  IMAD.MOV R17, RZ, RZ, -R17 ;  /* 0x000000ffff117224 */ /* 0x000fe400078e0a11 */
[----:B------:R-:W-:-:S03]  /*1350*/  IMAD.MOV R25, RZ, RZ, -R14 ;  /* 0x000000ffff197224 */ /* 0x000fc600078e0a0e */
[----:B------:R-:W-:Y:S01]  /*1360*/  PRMT R14, R17, 0x7710, RZ ;  /* 0x00007710110e7816 */ /* 0x000fe200000000ff */
[C---:B------:R-:W-:Y:S02]  /*1370*/  IMAD R17, R7.reuse, -0x18, R2 ;  /* 0xffffffe807117824 */ /* 0x040fe400078e0202 */
[----:B------:R-:W-:Y:S02]  /*1380*/  IMAD.MOV.U32 R2, RZ, RZ, RZ ;  /* 0x000000ffff027224 */ /* 0x000fe400078e00ff */
[----:B------:R-:W-:Y:S02]  /*1390*/  IMAD.IADD R7, R7, 0x1, R14 ;  /* 0x0000000107077824 */ /* 0x000fe400078e020e */
[----:B0-----:R-:W-:Y:S01]  /*13a0*/  IMAD.WIDE R14, R15, 0x4, R28 ;  /* 0x000000040f0e7825 */ /* 0x001fe200078e021c */
[----:B------:R-:W-:-:S04]  /*13b0*/  PRMT R25, R25, 0x7710, RZ ;  /* 0x0000771019197816 */ /* 0x000fc800000000ff */
[----:B------:R0:W3:Y:S01]  /*13c0*/  @!P4 LDG.E.EL R2, desc[UR4][R14.64] ;  /* 0x000000040e02c981 */ /* 0x0000e2000c2e1900 */
[----:B------:R-:W-:Y:S01]  /*13d0*/  IMAD.IADD R6, R6, 0x1, R25 ;  /* 0x0000000106067824 */ /* 0x000fe200078e0219 */
[----:B------:R-:W-:Y:S01]  /*13e0*/  PRMT R20, R7, 0x9910, RZ ;  /* 0x0000991007147816 */ /* 0x000fe200000000ff */
[----:B0-----:R-:W0:Y:S03]  /*13f0*/  LDC.64 R14, c[0x0][0x248] ;  /* 0x00009200ff0e7b82 */ /* 0x001e260000000a00 */
[----:B------:R-:W-:Y:S01]  /*1400*/  PRMT R6, R6, 0x9910, RZ ;  /* 0x0000991006067816 */ /* 0x000fe200000000ff */
[----:B------:R-:W-:-:S04]  /*1410*/  IMAD R7, R17, 0x1000, R20 ;  /* 0x0000100011077824 */ /* 0x000fc800078e0214 */
[----:B------:R-:W-:-:S04]  /*1420*/  IMAD R7, R6, 0x18000, R7 ;  /* 0x0001800006077824 */ /* 0x000fc800078e0207 */
[----:B------:R-:W-:Y:S01]  /*1430*/  IMAD.WIDE R28, R7, 0x4, R28 ;  /* 0x00000004071c7825 */ /* 0x000fe200078e021c */
[----:B------:R-:W-:-:S06]  /*1440*/  CS2R R6, SRZ ;  /* 0x0000000000067805 */ /* 0x000fcc000001ff00 */
[----:B------:R0:W3:Y:S02]  /*1450*/  @!P4 LDG.E.EL R7, desc[UR4][R28.64] ;  /* 0x000000041c07c981 */ /* 0x0000e4000c2e1900 */
[----:B0-----:R-:W-:Y:S01]  /*1460*/  IMAD.WIDE R28, R23, 0x4, R14 ;  /* 0x00000004171c7825 */ /* 0x001fe200078e020e */
[----:B------:R-:W-:-:S05]  /*1470*/  LEA R23, R24, 0xfffa8000, 0x2 ;  /* 0xfffa800018177811 */ /* 0x000fca00078e10ff */
[----:B------:R-:W-:Y:S02]  /*1480*/  IMAD.IADD R25, R4, 0x1, R23 ;  /* 0x0000000104197824 */ /* 0x000fe400078e0217 */
[----:B------:R-:W-:-:S03]  /*1490*/  IMAD.WIDE R14, R17, 0x4, R14 ;  /* 0x00000004110e7825 */ /* 0x000fc600078e020e */
[----:B------:R-:W-:Y:S02]  /*14a0*/  SHF.R.S32.HI R17, RZ, 0x1f, R25 ;  /* 0x0000001fff117819 */ /* 0x000fe40000011419 */
[----:B------:R0:W3:Y:S02]  /*14b0*/  @!P4 LDG.E.EL R6, desc[UR4][R14.64] ;  /* 0x000000040e06c981 */ /* 0x0000e4000c2e1900 */
[----:B------:R-:W-:-:S04]  /*14c0*/  LEA.HI R17, R17, R25, RZ, 0x4 ;  /* 0x0000001911117211 */ /* 0x000fc800078f20ff */
[--C-:B------:R-:W-:Y:S02]  /*14d0*/  SHF.R.S32.HI R27, RZ, 0x4, R17.reuse ;  /* 0x00000004ff1b7819 */ /* 0x100fe40000011411 */
[----:B0-----:R-:W-:Y:S02]  /*14e0*/  SHF.R.S32.HI R14, RZ, 0x1f, R17 ;  /* 0x0000001fff0e7819 */ /* 0x001fe40000011411 */
[----:B------:R-:W-:Y:S01]  /*14f0*/  LOP3.LUT R17, R17, 0xfffffff0, RZ, 0xc0, !PT ;  /* 0xfffffff011117812 */ /* 0x000fe200078ec0ff */
[----:B------:R-:W-:-:S04]  /*1500*/  IMAD.MOV.U32 R20, RZ, RZ, RZ ;  /* 0x000000ffff147224 */ /* 0x000fc800078e00ff */
[----:B------:R-:W-:Y:S02]  /*1510*/  IMAD.IADD R17, R25, 0x1, -R17 ;  /* 0x0000000119117824 */ /* 0x000fe400078e0a11 */
[----:B------:R-:W-:Y:S01]  /*1520*/  IMAD R25, R11, 0x10000, R25 ;  /* 0x000100000b197824 */ /* 0x000fe200078e0219 */
[----:B------:R0:W3:Y:S02]  /*1530*/  @!P4 LDG.E.EL R20, desc[UR4][R28.64] ;  /* 0x000000041c14c981 */ /* 0x0000e4000c2e1900 */
[----:B0-----:R-:W-:Y:S02]  /*1540*/  LEA.HI R28, R14, R27, RZ, 0xc ;  /* 0x0000001b0e1c7211 */ /* 0x001fe400078f60ff */
[----:B------:R-:W-:-:S04]  /*1550*/  SHF.R.S32.HI R14, RZ, 0x1f, R25 ;  /* 0x0000001fff0e7819 */ /* 0x000fc80000011419 */
[----:B------:R-:W-:-:S04]  /*1560*/  LEA.HI R14, R14, R25, RZ, 0x10 ;  /* 0x000000190e0e7211 */ /* 0x000fc800078f80ff */
[----:B------:R-:W-:-:S04]  /*1570*/  PRMT R15, R14, 0xbb32, RZ ;  /* 0x0000bb320e0f7816 */ /* 0x000fc800000000ff */
[----:B------:R-:W-:Y:S02]  /*1580*/  SHF.R.S32.HI R15, RZ, 0xf, R15 ;  /* 0x0000000fff0f7819 */ /* 0x000fe4000001140f */
[----:B------:R-:W-:Y:S02]  /*1590*/  PRMT R14, R14, 0x7632, R14 ;  /* 0x000076320e0e7816 */ /* 0x000fe4000000000e */
[----:B------:R-:W-:-:S04]  /*15a0*/  LOP3.LUT R15, R15, 0xffff, RZ, 0xc0, !PT ;  /* 0x0000ffff0f0f7812 */ /* 0x000fc800078ec0ff */
[----:B------:R-:W-:-:S04]  /*15b0*/  LEA.HI R15, R15, R14, RZ, 0x12 ;  /* 0x0000000e0f0f7211 */ /* 0x000fc800078f90ff */
[----:B------:R-:W-:-:S05]  /*15c0*/  LOP3.LUT R15, R15, 0xfffc, RZ, 0xc0, !PT ;  /* 0x0000fffc0f0f7812 */ /* 0x000fca00078ec0ff */
[----:B------:R-:W-:-:S05]  /*15d0*/  IMAD.MOV R15, RZ, RZ, -R15 ;  /* 0x000000ffff0f7224 */ /* 0x000fca00078e0a0f */
[----:B------:R-:W-:-:S05]  /*15e0*/  PRMT R15, R15, 0x7710, RZ ;  /* 0x000077100f0f7816 */ /* 0x000fca00000000ff */
[----:B------:R-:W-:-:S05]  /*15f0*/  IMAD.IADD R14, R14, 0x1, R15 ;  /* 0x000000010e0e7824 */ /* 0x000fca00078e020f */
[----:B------:R-:W-:Y:S01]  /*1600*/  LOP3.LUT R15, R14, 0xffff, RZ, 0xc0, !PT ;  /* 0x0000ffff0e0f7812 */ /* 0x000fe200078ec0ff */
[----:B------:R-:W-:Y:S01]  /*1610*/  IMAD.IADD R14, R3, 0x1, R23 ;  /* 0x00000001030e7824 */ /* 0x000fe200078e0217 */
[----:B-----5:R-:W-:Y:S02]  /*1620*/  SEL R25, R18, RZ, !P2 ;  /* 0x000000ff12197207 */ /* 0x020fe40005000000 */
[----:B------:R-:W-:Y:S02]  /*1630*/  LOP3.LUT R28, R28, 0xfffff000, RZ, 0xc0, !PT ;  /* 0xfffff0001c1c7812 */ /* 0x000fe400078ec0ff */
[----:B------:R-:W-:Y:S02]  /*1640*/  SHF.R.S32.HI R23, RZ, 0x1f, R14 ;  /* 0x0000001fff177819 */ /* 0x000fe4000001140e */
[----:B--2---:R-:W-:Y:S02]  /*1650*/  SEL R18, R19, RZ, !P2 ;  /* 0x000000ff13127207 */ /* 0x004fe40005000000 */
[----:B------:R-:W-:Y:S01]  /*1660*/  LEA.HI R19, R23, R14, RZ, 0x4 ;  /* 0x0000000e17137211 */ /* 0x000fe200078f20ff */
[----:B------:R-:W-:-:S02]  /*1670*/  IMAD.IADD R28, R27, 0x1, -R28 ;  /* 0x000000011b1c7824 */ /* 0x000fc400078e0a1c */
[----:B------:R-:W-:Y:S01]  /*1680*/  FADD R23, R18, R25 ;  /* 0x0000001912177221 */ /* 0x000fe20000000000 */
[--C-:B------:R-:W-:Y:S02]  /*1690*/  SHF.R.S32.HI R18, RZ, 0x4, R19.reuse ;  /* 0x00000004ff127819 */ /* 0x100fe40000011413 */
[----:B------:R-:W-:-:S04]  /*16a0*/  SHF.R.S32.HI R27, RZ, 0x1f, R19 ;  /* 0x0000001fff1b7819 */ /* 0x000fc80000011413 */
[----:B------:R-:W-:Y:S02]  /*16b0*/  LEA.HI R27, R27, R18, RZ, 0xc ;  /* 0x000000121b1b7211 */ /* 0x000fe400078f60ff */
[----:B------:R-:W-:Y:S01]  /*16c0*/  LOP3.LUT R25, R19, 0xfffffff0, RZ, 0xc0, !PT ;  /* 0xfffffff013197812 */ /* 0x000fe200078ec0ff */
[----:B------:R-:W-:Y:S01]  /*16d0*/  IMAD R19, R11, 0x10000, R14 ;  /* 0x000100000b137824 */ /* 0x000fe200078e020e */
[----:B------:R-:W-:-:S03]  /*16e0*/  LOP3.LUT R27, R27, 0xfffff000, RZ, 0xc0, !PT ;  /* 0xfffff0001b1b7812 */ /* 0x000fc600078ec0ff */
[----:B------:R-:W-:Y:S02]  /*16f0*/  IMAD.IADD R25, R14, 0x1, -R25 ;  /* 0x000000010e197824 */ /* 0x000fe400078e0a19 */
[----:B------:R-:W-:Y:S01]  /*1700*/  IMAD.IADD R14, R18, 0x1, -R27 ;  /* 0x00000001120e7824 */ /* 0x000fe200078e0a1b */
        /* <DEDUP_REMOVED lines=10> */
[----:B------:R-:W-:Y:S02]  /*17b0*/  IMAD.IADD R18, R18, 0x1, R19 ;  /* 0x0000000112127824 */ /* 0x000fe400078e0213 */
[----:B------:R-:W-:-:S03]  /*17c0*/  IMAD R27, R25, 0x1000, R14 ;  /* 0x00001000191b7824 */ /* 0x000fc600078e020e */
[----:B------:R-:W-:-:S05]  /*17d0*/  LOP3.LUT R18, R18, 0xffff, RZ, 0xc0, !PT ;  /* 0x0000ffff12127812 */ /* 0x000fca00078ec0ff */
[----:B------:R-:W-:Y:S02]  /*17e0*/  IMAD R27, R18, 0x10000, R27 ;  /* 0x00010000121b7824 */ /* 0x000fe400078e021b */
[----:B------:R-:W0:Y:S01]  /*17f0*/  LDC.64 R18, c[0x0][0x250] ;  /* 0x00009400ff127b82 */ /* 0x000e220000000a00 */
[----:B------:R-:W-:Y:S02]  /*1800*/  VIADD R14, R24, 0xfffea000 ;  /* 0xfffea000180e7836 */ /* 0x000fe40000000000 */
[----:B------:R-:W-:-:S03]  /*1810*/  IMAD R28, R17, 0x1000, R28 ;  /* 0x00001000111c7824 */ /* 0x000fc600078e021c */
[----:B------:R-:W-:Y:S01]  /*1820*/  ISETP.GE.U32.AND P5, PT, R14, 0x4000, PT ;  /* 0x000040000e00780c */ /* 0x000fe20003fa6070 */
[----:B------:R-:W-:-:S04]  /*1830*/  IMAD R15, R15, 0x10000, R28 ;  /* 0x000100000f0f7824 */ /* 0x000fc800078e021c */
[----:B0-----:R-:W-:-:S04]  /*1840*/  IMAD.WIDE R14, R15, 0x4, R18 ;  /* 0x000000040f0e7825 */ /* 0x001fc800078e0212 */
[----:B------:R-:W-:-:S04]  /*1850*/  IMAD.WIDE R18, R27, 0x4, R18 ;  /* 0x000000041b127825 */ /* 0x000fc800078e0212 */
[----:B------:R-:W-:-:S06]  /*1860*/  IMAD.MOV.U32 R27, RZ, RZ, RZ ;  /* 0x000000ffff1b7224 */ /* 0x000fcc00078e00ff */
[----:B------:R0:W2:Y:S02]  /*1870*/  @!P5 LDG.E.EL R27, desc[UR4][R14.64] ;  /* 0x000000040e1bd981 */ /* 0x0000a4000c2e1900 */
[----:B0-----:R-:W0:Y:S01]  /*1880*/  LDC.64 R14, c[0x0][0x258] ;  /* 0x00009600ff0e7b82 */ /* 0x001e220000000a00 */
[----:B------:R-:W-:Y:S02]  /*1890*/  SEL R16, R16, RZ, !P2 ;  /* 0x000000ff10107207 */ /* 0x000fe40005000000 */
[----:B------:R-:W-:-:S05]  /*18a0*/  SEL R29, R26, RZ, !P2 ;  /* 0x000000ff1a1d7207 */ /* 0x000fca0005000000 */
[----:B------:R-:W-:Y:S01]  /*18b0*/  FADD R26, R29, R16 ;  /* 0x000000101d1a7221 */ /* 0x000fe20000000000 */
[----:B0-----:R-:W-:-:S04]  /*18c0*/  IMAD.WIDE R16, R17, 0x4, R14 ;  /* 0x0000000411107825 */ /* 0x001fc800078e020e */
[----:B------:R-:W-:-:S04]  /*18d0*/  IMAD.WIDE R14, R25, 0x4, R14 ;  /* 0x00000004190e7825 */ /* 0x000fc800078e020e */
[----:B------:R-:W-:-:S06]  /*18e0*/  IMAD.MOV.U32 R25, RZ, RZ, RZ ;  /* 0x000000ffff197224 */ /* 0x000fcc00078e00ff */
[----:B------:R0:W5:Y:S01]  /*18f0*/  @!P5 LDG.E.EL R25, desc[UR4][R16.64] ;  /* 0x000000041019d981 */ /* 0x000162000c2e1900 */
[----:B------:R-:W-:-:S06]  /*1900*/  CS2R R28, SRZ ;  /* 0x00000000001c7805 */ /* 0x000fcc000001ff00 */
[----:B------:R1:W4:Y:S01]  /*1910*/  @!P5 LDG.E.EL R29, desc[UR4][R14.64] ;  /* 0x000000040e1dd981 */ /* 0x000322000c2e1900 */
[----:B0-----:R-:W-:-:S03]  /*1920*/  LEA R16, R24, 0xfff98000, 0x2 ;  /* 0xfff9800018107811 */ /* 0x001fc600078e10ff */
[----:B------:R0:W4:Y:S02]  /*1930*/  @!P5 LDG.E.EL R28, desc[UR4][R18.64] ;  /* 0x00000004121cd981 */ /* 0x000124000c2e1900 */
[----:B-1----:R-:W-:-:S04]  /*1940*/  IMAD.IADD R14, R4, 0x1, R16 ;  /* 0x00000001040e7824 */ /* 0x002fc800078e0210 */
[----:B------:R-:W-:-:S05]  /*1950*/  IMAD R4, R11, 0x10000, R14 ;  /* 0x000100000b047824 */ /* 0x000fca00078e020e */
[----:B0-----:R-:W-:-:S04]  /*1960*/  SHF.R.S32.HI R19, RZ, 0x1f, R4 ;  /* 0x0000001fff137819 */ /* 0x001fc80000011404 */
[----:B------:R-:W-:Y:S02]  /*1970*/  LEA.HI R18, R19, R4, RZ, 0x10 ;  /* 0x0000000413127211 */ /* 0x000fe400078f80ff */
[----:B------:R-:W-:Y:S01]  /*1980*/  SHF.R.S32.HI R19, RZ, 0x1f, R14 ;  /* 0x0000001fff137819 */ /* 0x000fe2000001140e */
[----:B------:R-:W-:-:S03]  /*1990*/  IMAD.IADD R4, R3, 0x1, R16 ;  /* 0x0000000103047824 */ /* 0x000fc600078e0210 */
[----:B------:R-:W-:Y:S02]  /*19a0*/  LEA.HI R3, R19, R14, RZ, 0x4 ;  /* 0x0000000e13037211 */ /* 0x000fe400078f20ff */
[----:B------:R-:W-:Y:S02]  /*19b0*/  PRMT R16, R18, 0xbb32, RZ ;  /* 0x0000bb3212107816 */ /* 0x000fe400000000ff */
[----:B------:R-:W-:Y:S02]  /*19c0*/  LOP3.LUT R17, R3, 0xfffffff0, RZ, 0xc0, !PT ;  /* 0xfffffff003117812 */ /* 0x000fe400078ec0ff */
[----:B------:R-:W-:-:S03]  /*19d0*/  SHF.R.S32.HI R16, RZ, 0xf, R16 ;  /* 0x0000000fff107819 */ /* 0x000fc60000011410 */
[----:B------:R-:W-:Y:S01]  /*19e0*/  IMAD.IADD R17, R14, 0x1, -R17 ;  /* 0x000000010e117824 */ /* 0x000fe200078e0a11 */
[--C-:B------:R-:W-:Y:S02]  /*19f0*/  SHF.R.S32.HI R14, RZ, 0x4, R3.reuse ;  /* 0x00000004ff0e7819 */ /* 0x100fe40000011403 */
[----:B------:R-:W-:Y:S02]  /*1a00*/  SHF.R.S32.HI R3, RZ, 0x1f, R3 ;  /* 0x0000001fff037819 */ /* 0x000fe40000011403 */
[----:B------:R-:W-:Y:S02]  /*1a10*/  PRMT R15, R18, 0x7632, R15 ;  /* 0x00007632120f7816 */ /* 0x000fe4000000000f */
[----:B------:R-:W-:Y:S02]  /*1a20*/  LOP3.LUT R18, R16, 0xffff, RZ, 0xc0, !PT ;  /* 0x0000ffff10127812 */ /* 0x000fe400078ec0ff */
[----:B------:R-:W-:Y:S02]  /*1a30*/  LEA.HI R16, R3, R14, RZ, 0xc ;  /* 0x0000000e03107211 */ /* 0x000fe400078f60ff */
[----:B------:R-:W-:-:S04]  /*1a40*/  LEA.HI R3, R18, R15, RZ, 0x12 ;  /* 0x0000000f12037211 */ /* 0x000fc800078f90ff */
[----:B------:R-:W-:Y:S02]  /*1a50*/  LOP3.LUT R3, R3, 0xfffc, RZ, 0xc0, !PT ;  /* 0x0000fffc03037812 */ /* 0x000fe400078ec0ff */
[----:B------:R-:W-:-:S03]  /*1a60*/  LOP3.LUT R19, R16, 0xfffff000, RZ, 0xc0, !PT ;  /* 0xfffff00010137812 */ /* 0x000fc600078ec0ff */
[----:B------:R-:W-:Y:S01]  /*1a70*/  IMAD.MOV R16, RZ, RZ, -R3 ;  /* 0x000000ffff107224 */ /* 0x000fe200078e0a03 */
[----:B------:R-:W-:Y:S01]  /*1a80*/  SHF.R.S32.HI R3, RZ, 0x1f, R4 ;  /* 0x0000001fff037819 */ /* 0x000fe20000011404 */
[----:B------:R-:W-:-:S03]  /*1a90*/  IMAD.IADD R14, R14, 0x1, -R19 ;  /* 0x000000010e0e7824 */ /* 0x000fc600078e0a13 */
[----:B------:R-:W-:-:S04]  /*1aa0*/  LEA.HI R3, R3, R4, RZ, 0x4 ;  /* 0x0000000403037211 */ /* 0x000fc800078f20ff */
[----:B------:R-:W-:Y:S01]  /*1ab0*/  LOP3.LUT R19, R3, 0xfffffff0, RZ, 0xc0, !PT ;  /* 0xfffffff003137812 */ /* 0x000fe200078ec0ff */
[----:B------:R-:W-:Y:S01]  /*1ac0*/  IMAD R11, R11, 0x10000, R4 ;  /* 0x000100000b0b7824 */ /* 0x000fe200078e0204 */
[----:B------:R-:W-:-:S03]  /*1ad0*/  PRMT R16, R16, 0x7710, RZ ;  /* 0x0000771010107816 */ /* 0x000fc600000000ff */
[----:B------:R-:W-:Y:S01]  /*1ae0*/  IMAD.IADD R19, R4, 0x1, -R19 ;  /* 0x0000000104137824 */ /* 0x000fe200078e0a13 */
[--C-:B------:R-:W-:Y:S02]  /*1af0*/  SHF.R.S32.HI R4, RZ, 0x4, R3.reuse ;  /* 0x00000004ff047819 */ /* 0x100fe40000011403 */
[----:B------:R-:W-:Y:S01]  /*1b00*/  SHF.R.S32.HI R3, RZ, 0x1f, R3 ;  /* 0x0000001fff037819 */ /* 0x000fe20000011403 */
[----:B------:R-:W-:-:S03]  /*1b10*/  IMAD.IADD R15, R15, 0x1, R16 ;  /* 0x000000010f0f7824 */ /* 0x000fc600078e0210 */
[----:B------:R-:W-:Y:S01]  /*1b20*/  LEA.HI R3, R3, R4, RZ, 0xc ;  /* 0x0000000403037211 */ /* 0x000fe200078f60ff */
[----:B------:R-:W-:-:S03]  /*1b30*/  IMAD R14, R17, 0x1000, R14 ;  /* 0x00001000110e7824 */ /* 0x000fc600078e020e */
[----:B------:R-:W-:Y:S02]  /*1b40*/  LOP3.LUT R18, R3, 0xfffff000, RZ, 0xc0, !PT ;  /* 0xfffff00003127812 */ /* 0x000fe400078ec0ff */
[----:B------:R-:W-:-:S05]  /*1b50*/  LOP3.LUT R3, R15, 0xffff, RZ, 0xc0, !PT ;  /* 0x0000ffff0f037812 */ /* 0x000fca00078ec0ff */
[----:B------:R-:W-:Y:S02]  /*1b60*/  IMAD R3, R3, 0x10000, R14 ;  /* 0x0001000003037824 */ /* 0x000fe400078e020e */
[----:B------:R-:W0:Y:S01]  /*1b70*/  LDC.64 R14, c[0x0][0x268] ;  /* 0x00009a00ff0e7b82 */ /* 0x000e220000000a00 */
[----:B------:R-:W-:Y:S02]  /*1b80*/  ISETP.GT.AND P0, PT, R24, 0x19fff, PT ;  /* 0x00019fff1800780c */ /* 0x000fe40003f04270 */
[----:B---3--:R-:W-:Y:S02]  /*1b90*/  SEL R21, R21, RZ, !P3 ;  /* 0x000000ff15157207 */ /* 0x008fe40005800000 */
[----:B------:R-:W-:Y:S01]  /*1ba0*/  SEL R22, R22, RZ, !P3 ;  /* 0x000000ff16167207 */ /* 0x000fe20005800000 */
[----:B------:R-:W-:-:S04]  /*1bb0*/  IMAD.IADD R18, R4, 0x1, -R18 ;  /* 0x0000000104127824 */ /* 0x000fc800078e0a12 */
[----:B------:R-:W-:Y:S01]  /*1bc0*/  FADD R4, R22, R21 ;  /* 0x0000001516047221 */ /* 0x000fe20000000000 */
[----:B------:R-:W-:Y:S02]  /*1bd0*/  IMAD.MOV.U32 R21, RZ, RZ, RZ ;  /* 0x000000ffff157224 */ /* 0x000fe400078e00ff */
[----:B0-----:R-:W-:-:S04]  /*1be0*/  IMAD.WIDE R16, R17, 0x4, R14 ;  /* 0x0000000411107825 */ /* 0x001fc800078e020e */
[----:B------:R-:W-:-:S05]  /*1bf0*/  IMAD.WIDE R14, R19, 0x4, R14 ;  /* 0x00000004130e7825 */ /* 0x000fca00078e020e */
[----:B------:R0:W3:Y:S02]  /*1c00*/  @P0 LDG.E.EL R21, desc[UR4][R14.64] ;  /* 0x000000040e150981 */ /* 0x0000e4000c2e1900 */
[----:B0-----:R-:W0:Y:S01]  /*1c10*/  LDC.64 R14, c[0x0][0x260] ;  /* 0x00009800ff0e7b82 */ /* 0x001e220000000a00 */
[----:B------:R-:W-:Y:S02]  /*1c20*/  IMAD R18, R19, 0x1000, R18 ;  /* 0x0000100013127824 */ /* 0x000fe400078e0212 */
[----:B------:R-:W-:-:S06]  /*1c30*/  IMAD.MOV.U32 R19, RZ, RZ, RZ ;  /* 0x000000ffff137224 */ /* 0x000fcc00078e00ff */
[----:B------:R1:W3:Y:S01]  /*1c40*/  @P0 LDG.E.EL R19, desc[UR4][R16.64] ;  /* 0x0000000410130981 */ /* 0x0002e2000c2e1900 */
[----:B--2---:R-:W-:Y:S02]  /*1c50*/  SEL R27, R27, RZ, !P5 ;  /* 0x000000ff1b1b7207 */ /* 0x004fe40006800000 */
[----:B-----5:R-:W-:Y:S01]  /*1c60*/  SEL R22, R25, RZ, !P5 ;  /* 0x000000ff19167207 */ /* 0x020fe20006800000 */
[----:B0-----:R-:W-:Y:S01]  /*1c70*/  IMAD.WIDE R24, R3, 0x4, R14 ;  /* 0x0000000403187825 */ /* 0x001fe200078e020e */
[----:B------:R-:W-:-:S04]  /*1c80*/  SHF.R.S32.HI R3, RZ, 0x1f, R11 ;  /* 0x0000001fff037819 */ /* 0x000fc8000001140b */
[----:B------:R-:W-:-:S04]  /*1c90*/  LEA.HI R3, R3, R11, RZ, 0x10 ;  /* 0x0000000b03037211 */ /* 0x000fc800078f80ff */
[----:B------:R-:W-:-:S04]  /*1ca0*/  PRMT R11, R3, 0xbb32, RZ ;  /* 0x0000bb32030b7816 */ /* 0x000fc800000000ff */
[----:B------:R-:W-:Y:S02]  /*1cb0*/  SHF.R.S32.HI R11, RZ, 0xf, R11 ;  /* 0x0000000fff0b7819 */ /* 0x000fe4000001140b */
[----:B------:R-:W-:Y:S02]  /*1cc0*/  PRMT R3, R3, 0x7632, R3 ;  /* 0x0000763203037816 */ /* 0x000fe40000000003 */
[----:B-1----:R-:W-:-:S04]  /*1cd0*/  LOP3.LUT R16, R11, 0xffff, RZ, 0xc0, !PT ;  /* 0x0000ffff0b107812 */ /* 0x002fc800078ec0ff */
[----:B------:R-:W-:-:S04]  /*1ce0*/  LEA.HI R11, R16, R3, RZ, 0x12 ;  /* 0x00000003100b7211 */ /* 0x000fc800078f90ff */
[----:B------:R-:W-:-:S05]  /*1cf0*/  LOP3.LUT R11, R11, 0xfffc, RZ, 0xc0, !PT ;  /* 0x0000fffc0b0b7812 */ /* 0x000fca00078ec0ff */
[----:B------:R-:W-:-:S05]  /*1d00*/  IMAD.MOV R11, RZ, RZ, -R11 ;  /* 0x000000ffff0b7224 */ /* 0x000fca00078e0a0b */
[----:B------:R-:W-:Y:S01]  /*1d10*/  PRMT R16, R11, 0x7710, RZ ;  /* 0x000077100b107816 */ /* 0x000fe200000000ff */
[----:B------:R-:W-:Y:S01]  /*1d20*/  FADD R22, R27, R22 ;  /* 0x000000161b167221 */ /* 0x000fe20000000000 */
[----:B------:R-:W-:-:S03]  /*1d30*/  IMAD.MOV.U32 R27, RZ, RZ, RZ ;  /* 0x000000ffff1b7224 */ /* 0x000fc600078e00ff */
[----:B------:R-:W-:-:S03]  /*1d40*/  IMAD.IADD R3, R3, 0x1, R16 ;  /* 0x0000000103037824 */ /* 0x000fc600078e0210 */
[----:B------:R-:W2:Y:S02]  /*1d50*/  @P0 LDG.E.EL R27, desc[UR4][R24.64] ;  /* 0x00000004181b0981 */ /* 0x000ea4000c2e1900 */
[----:B------:R-:W-:-:S05]  /*1d60*/  LOP3.LUT R3, R3, 0xffff, RZ, 0xc0, !PT ;  /* 0x0000ffff03037812 */ /* 0x000fca00078ec0ff */
[----:B------:R-:W-:-:S04]  /*1d70*/  IMAD R3, R3, 0x10000, R18 ;  /* 0x0001000003037824 */ /* 0x000fc800078e0212 */
[----:B------:R-:W-:-:S04]  /*1d80*/  IMAD.WIDE R14, R3, 0x4, R14 ;  /* 0x00000004030e7825 */ /* 0x000fc800078e020e */
[----:B------:R-:W-:-:S06]  /*1d90*/  IMAD.MOV.U32 R3, RZ, RZ, RZ ;  /* 0x000000ffff037224 */ /* 0x000fcc00078e00ff */
[----:B------:R-:W5:Y:S01]  /*1da0*/  @P0 LDG.E.EL R3, desc[UR4][R14.64] ;  /* 0x000000040e030981 */ /* 0x000f62000c2e1900 */
[----:B------:R-:W-:Y:S02]  /*1db0*/  SEL R5, R5, RZ, !P3 ;  /* 0x000000ff05057207 */ /* 0x000fe40005800000 */
[----:B------:R-:W-:Y:S02]  /*1dc0*/  SEL R10, R10, RZ, !P3 ;  /* 0x000000ff0a0a7207 */ /* 0x000fe40005800000 */
[----:B------:R-:W-:Y:S02]  /*1dd0*/  SEL R20, R20, RZ, !P4 ;  /* 0x000000ff14147207 */ /* 0x000fe40006000000 */
[----:B----4-:R-:W-:Y:S02]  /*1de0*/  SEL R29, R29, RZ, !P5 ;  /* 0x000000ff1d1d7207 */ /* 0x010fe40006800000 */
[----:B------:R-:W-:Y:S02]  /*1df0*/  SEL R28, R28, RZ, !P5 ;  /* 0x000000ff1c1c7207 */ /* 0x000fe40006800000 */
[----:B------:R-:W-:-:S03]  /*1e00*/  SEL R6, R6, RZ, !P4 ;  /* 0x000000ff06067207 */ /* 0x000fc60006000000 */
[----:B------:R-:W-:Y:S01]  /*1e10*/  FADD R29, R28, R29 ;  /* 0x0000001d1c1d7221 */ /* 0x000fe20000000000 */
[----:B------:R-:W-:Y:S02]  /*1e20*/  SEL R9, R9, RZ, !P1 ;  /* 0x000000ff09097207 */ /* 0x000fe40004800000 */
[----:B------:R-:W-:Y:S02]  /*1e30*/  SEL R0, R0, RZ, !P1 ;  /* 0x000000ff00007207 */ /* 0x000fe40004800000 */
[----:B---3--:R-:W-:Y:S02]  /*1e40*/  SEL R21, R21, RZ, P0 ;  /* 0x000000ff15157207 */ /* 0x008fe40000000000 */
[----:B------:R-:W-:Y:S02]  /*1e50*/  SEL R16, R19, RZ, P0 ;  /* 0x000000ff13107207 */ /* 0x000fe40000000000 */
[----:B------:R-:W-:Y:S02]  /*1e60*/  SEL R19, R2, RZ, !P4 ;  /* 0x000000ff02137207 */ /* 0x000fe40006000000 */
[----:B--2---:R-:W-:-:S05]  /*1e70*/  SEL R11, R27, RZ, P0 ;  /* 0x000000ff1b0b7207 */ /* 0x004fca0000000000 */
[----:B------:R-:W-:Y:S02]  /*1e80*/  FADD R11, R11, R16 ;  /* 0x000000100b0b7221 */ /* 0x000fe40000000000 */
[----:B------:R-:W0:Y:S03]  /*1e90*/  LDC.64 R16, c[0x0][0x270] ;  /* 0x00009c00ff107b82 */ /* 0x000e260000000a00 */
[----:B------:R-:W-:Y:S02]  /*1ea0*/  @P5 FSEL R22, R11, RZ, P0 ;  /* 0x000000ff0b165208 */ /* 0x000fe40000000000 */
[----:B------:R-:W-:Y:S02]  /*1eb0*/  SEL R11, R7, RZ, !P4 ;  /* 0x000000ff070b7207 */ /* 0x000fe40006000000 */
[----:B-----5:R-:W-:Y:S01]  /*1ec0*/  SEL R2, R3, RZ, P0 ;  /* 0x000000ff03027207 */ /* 0x020fe20000000000 */
[----:B------:R-:W-:-:S04]  /*1ed0*/  FADD R3, R10, R5 ;  /* 0x000000050a037221 */ /* 0x000fc80000000000 */
[----:B------:R-:W-:Y:S01]  /*1ee0*/  FADD R21, R2, R21 ;  /* 0x0000001502157221 */ /* 0x000fe20000000000 */
[----:B------:R-:W-:Y:S01]  /*1ef0*/  FADD R5, R19, R20 ;  /* 0x0000001413057221 */ /* 0x000fe20000000000 */
[----:B------:R-:W-:Y:S01]  /*1f00*/  FADD R6, R11, R6 ;  /* 0x000000060b067221 */ /* 0x000fe20000000000 */
[----:B------:R-:W-:Y:S02]  /*1f10*/  SEL R7, R12, RZ, !P1 ;  /* 0x000000ff0c077207 */ /* 0x000fe40004800000 */
[----:B------:R-:W-:Y:S02]  /*1f20*/  @P5 FSEL R29, R21, RZ, P0 ;  /* 0x000000ff151d5208 */ /* 0x000fe40000000000 */
[----:B------:R-:W-:Y:S02]  /*1f30*/  SEL R2, R8, RZ, !P1 ;  /* 0x000000ff08027207 */ /* 0x000fe40004800000 */
[----:B------:R-:W-:Y:S02]  /*1f40*/  @P3 FSEL R4, R5, R22, !P4 ;  /* 0x0000001605043208 */ /* 0x000fe40006000000 */
[----:B------:R-:W-:Y:S01]  /*1f50*/  @P3 FSEL R3, R6, R29, !P4 ;  /* 0x0000001d06033208 */ /* 0x000fe20006000000 */
[----:B------:R-:W-:Y:S01]  /*1f60*/  FADD R8, R0, R7 ;  /* 0x0000000700087221 */ /* 0x000fe20000000000 */
[----:B------:R-:W-:Y:S01]  /*1f70*/  FADD R9, R2, R9 ;  /* 0x0000000902097221 */ /* 0x000fe20000000000 */
[----:B0-----:R-:W-:Y:S01]  /*1f80*/  IMAD.WIDE R16, R13, 0x4, R16 ;  /* 0x000000040d107825 */ /* 0x001fe200078e0210 */
[----:B------:R-:W-:-:S02]  /*1f90*/  @P1 FSEL R8, R23, R4, !P2 ;  /* 0x0000000417081208 */ /* 0x000fc40005000000 */
[----:B------:R-:W-:-:S05]  /*1fa0*/  @P1 FSEL R9, R26, R3, !P2 ;  /* 0x000000031a091208 */ /* 0x000fca0005000000 */
[----:B------:R-:W-:Y:S01]  /*1fb0*/  STG.E.64 desc[UR4][R16.64], R8 ;  /* 0x0000000810007986 */ /* 0x000fe2000c101b04 */
[----:B------:R-:W-:Y:S05]  /*1fc0*/  EXIT ;  /* 0x000000000000794d */ /* 0x000fea0003800000 */
.L_x_0:
[----:B------:R-:W-:-:S00]  /*1fd0*/  BRA `(.L_x_0) ;  /* 0xfffffffc00fc7947 */ /* 0x000fc0000383ffff */
[----:B------:R-:W-:-:S00]  /*1fe0*/  NOP ;  /* 0x0000000000007918 */ /* 0x000fc00000000000 */
        /* <DEDUP_REMOVED lines=9> */
.L_x_1:


//--------------------- .nv.constant0.triton_poi_fused_cat_0 --------------------------
	.section	.nv.constant0.triton_poi_fused_cat_0,"a",@progbits
	.sectionflags	@""
	.align	4
.nv.constant0.triton_poi_fused_cat_0:
	.zero		636
